//
// Generated by NVIDIA NVVM Compiler
//
// Compiler Build ID: CL-36424714
// Cuda compilation tools, release 13.0, V13.0.88
// Based on NVVM 20.0.0
//

.version 9.0
.target sm_100
.address_size 64

	// .globl	_Z15print_threadIdsv
.extern .func  (.param .b32 func_retval0) vprintf
(
	.param .b64 vprintf_param_0,
	.param .b64 vprintf_param_1
)
;
.global .align 1 .b8 $str[52] = {116, 104, 114, 101, 97, 100, 73, 100, 120, 46, 120, 58, 32, 37, 100, 44, 32, 116, 104, 114, 101, 97, 100, 105, 100, 120, 46, 121, 58, 32, 37, 100, 44, 32, 116, 104, 114, 101, 97, 100, 73, 100, 120, 46, 122, 58, 32, 37, 100, 32, 10};
.global .align 1 .b8 $str$1[141] = {98, 108, 111, 99, 107, 73, 100, 120, 46, 120, 58, 32, 37, 100, 44, 32, 98, 108, 111, 99, 107, 73, 100, 120, 46, 121, 58, 32, 37, 100, 44, 32, 98, 108, 111, 99, 107, 73, 100, 120, 46, 122, 58, 32, 37, 100, 44, 32, 98, 108, 111, 99, 107, 68, 105, 109, 46, 120, 58, 32, 37, 100, 44, 32, 98, 108, 111, 99, 107, 68, 105, 109, 46, 121, 58, 32, 37, 100, 44, 32, 98, 108, 111, 99, 107, 68, 105, 109, 46, 121, 58, 32, 37, 100, 44, 32, 103, 114, 105, 100, 68, 105, 109, 46, 120, 58, 32, 37, 100, 44, 32, 103, 114, 105, 100, 68, 105, 109, 46, 121, 58, 32, 37, 100, 44, 32, 103, 114, 105, 100, 68, 105, 109, 46, 122, 58, 32, 37, 100, 10};
.global .align 1 .b8 $str$2[97] = {116, 104, 114, 101, 97, 100, 73, 100, 120, 46, 120, 58, 32, 37, 100, 44, 32, 116, 104, 114, 101, 97, 100, 105, 100, 120, 46, 121, 58, 32, 37, 100, 44, 32, 116, 104, 114, 101, 97, 100, 73, 100, 120, 46, 122, 58, 32, 37, 100, 44, 32, 103, 114, 105, 100, 68, 105, 109, 46, 120, 58, 32, 37, 100, 44, 32, 103, 114, 105, 100, 68, 105, 109, 46, 121, 58, 32, 37, 100, 44, 32, 103, 114, 105, 100, 68, 105, 109, 46, 122, 58, 32, 37, 100, 32, 10};
.global .align 1 .b8 $str$3[27] = {116, 104, 114, 101, 97, 100, 73, 100, 120, 58, 32, 37, 100, 44, 32, 118, 97, 108, 117, 101, 58, 32, 37, 100, 32, 10};
.global .align 1 .b8 $str$4[59] = {116, 104, 114, 101, 97, 100, 73, 100, 120, 46, 120, 58, 32, 37, 100, 44, 32, 98, 108, 111, 99, 107, 73, 100, 120, 46, 88, 58, 32, 37, 100, 44, 32, 98, 108, 111, 99, 68, 105, 109, 46, 120, 58, 32, 37, 100, 44, 32, 103, 105, 100, 58, 32, 37, 100, 32, 32, 10};
.global .align 1 .b8 $str$5[35] = {116, 104, 114, 101, 97, 100, 73, 100, 120, 46, 120, 58, 32, 37, 100, 44, 32, 116, 104, 114, 101, 97, 100, 73, 100, 120, 46, 121, 58, 32, 37, 100, 32, 10};
.global .align 1 .b8 $str$6[32] = {98, 108, 111, 99, 107, 73, 100, 120, 46, 120, 58, 32, 37, 100, 44, 32, 98, 108, 111, 99, 73, 100, 120, 46, 121, 58, 32, 37, 100, 32, 10};
.global .align 1 .b8 $str$7[32] = {98, 108, 111, 99, 107, 68, 105, 109, 46, 120, 58, 32, 37, 100, 44, 32, 98, 108, 111, 99, 68, 105, 109, 46, 121, 58, 32, 37, 100, 32, 10};
.global .align 1 .b8 $str$8[13] = {103, 105, 100, 49, 100, 58, 32, 37, 100, 44, 32, 10};
.global .align 1 .b8 $str$9[10] = {103, 105, 100, 58, 32, 37, 100, 32, 10};
.global .align 1 .b8 $str$10[12] = {118, 97, 108, 117, 101, 58, 32, 37, 100, 32, 10};
.global .align 1 .b8 $str$11[30] = {116, 105, 100, 58, 32, 37, 100, 44, 32, 103, 105, 100, 58, 32, 37, 100, 44, 32, 118, 97, 108, 117, 101, 58, 32, 37, 100, 32, 10};

.visible .entry _Z15print_threadIdsv()
{
	.local .align 8 .b8 	__local_depot0[16];
	.reg .b64 	%SP;
	.reg .b64 	%SPL;
	.reg .b32 	%r<6>;
	.reg .b64 	%rd<5>;

	mov.u64 	%SPL, __local_depot0;
	cvta.local.u64 	%SP, %SPL;
	add.u64 	%rd1, %SP, 0;
	add.u64 	%rd2, %SPL, 0;
	mov.u32 	%r1, %tid.x;
	mov.u32 	%r2, %tid.y;
	mov.u32 	%r3, %tid.z;
	st.local.v2.u32 	[%rd2], {%r1, %r2};
	st.local.u32 	[%rd2+8], %r3;
	mov.u64 	%rd3, $str;
	cvta.global.u64 	%rd4, %rd3;
	{ // callseq 0, 0
	.param .b64 param0;
	st.param.b64 	[param0], %rd4;
	.param .b64 param1;
	st.param.b64 	[param1], %rd1;
	.param .b32 retval0;
	call.uni (retval0), 
	vprintf, 
	(
	param0, 
	param1
	);
	ld.param.b32 	%r4, [retval0];
	} // callseq 0
	ret;

}
	// .globl	_Z13print_detailsv
.visible .entry _Z13print_detailsv()
{
	.local .align 8 .b8 	__local_depot1[40];
	.reg .b64 	%SP;
	.reg .b64 	%SPL;
	.reg .b32 	%r<12>;
	.reg .b64 	%rd<5>;

	mov.u64 	%SPL, __local_depot1;
	cvta.local.u64 	%SP, %SPL;
	add.u64 	%rd1, %SP, 0;
	add.u64 	%rd2, %SPL, 0;
	mov.u32 	%r1, %ctaid.x;
	mov.u32 	%r2, %ctaid.y;
	mov.u32 	%r3, %ctaid.z;
	mov.u32 	%r4, %ntid.x;
	mov.u32 	%r5, %ntid.y;
	mov.u32 	%r6, %ntid.z;
	mov.u32 	%r7, %nctaid.x;
	mov.u32 	%r8, %nctaid.y;
	mov.u32 	%r9, %nctaid.z;
	st.local.v2.u32 	[%rd2], {%r1, %r2};
	st.local.v2.u32 	[%rd2+8], {%r3, %r4};
	st.local.v2.u32 	[%rd2+16], {%r5, %r6};
	st.local.v2.u32 	[%rd2+24], {%r7, %r8};
	st.local.u32 	[%rd2+32], %r9;
	mov.u64 	%rd3, $str$1;
	cvta.global.u64 	%rd4, %rd3;
	{ // callseq 1, 0
	.param .b64 param0;
	st.param.b64 	[param0], %rd4;
	.param .b64 param1;
	st.param.b64 	[param1], %rd1;
	.param .b32 retval0;
	call.uni (retval0), 
	vprintf, 
	(
	param0, 
	param1
	);
	ld.param.b32 	%r10, [retval0];
	} // callseq 1
	ret;

}
	// .globl	_Z16print_3d_threadsv
.visible .entry _Z16print_3d_threadsv()
{
	.local .align 8 .b8 	__local_depot2[24];
	.reg .b64 	%SP;
	.reg .b64 	%SPL;
	.reg .b32 	%r<9>;
	.reg .b64 	%rd<5>;

	mov.u64 	%SPL, __local_depot2;
	cvta.local.u64 	%SP, %SPL;
	add.u64 	%rd1, %SP, 0;
	add.u64 	%rd2, %SPL, 0;
	mov.u32 	%r1, %tid.x;
	mov.u32 	%r2, %tid.y;
	mov.u32 	%r3, %tid.z;
	mov.u32 	%r4, %nctaid.x;
	mov.u32 	%r5, %nctaid.y;
	mov.u32 	%r6, %nctaid.z;
	st.local.v2.u32 	[%rd2], {%r1, %r2};
	st.local.v2.u32 	[%rd2+8], {%r3, %r4};
	st.local.v2.u32 	[%rd2+16], {%r5, %r6};
	mov.u64 	%rd3, $str$2;
	cvta.global.u64 	%rd4, %rd3;
	{ // callseq 2, 0
	.param .b64 param0;
	st.param.b64 	[param0], %rd4;
	.param .b64 param1;
	st.param.b64 	[param1], %rd1;
	.param .b32 retval0;
	call.uni (retval0), 
	vprintf, 
	(
	param0, 
	param1
	);
	ld.param.b32 	%r7, [retval0];
	} // callseq 2
	ret;

}
	// .globl	_Z25unique_idx_calc_threadIdxPi
.visible .entry _Z25unique_idx_calc_threadIdxPi(
	.param .u64 .ptr .align 1 _Z25unique_idx_calc_threadIdxPi_param_0
)
{
	.local .align 8 .b8 	__local_depot3[8];
	.reg .b64 	%SP;
	.reg .b64 	%SPL;
	.reg .b32 	%r<8>;
	.reg .b64 	%rd<9>;

	mov.u64 	%SPL, __local_depot3;
	cvta.local.u64 	%SP, %SPL;
	ld.param.u64 	%rd1, [_Z25unique_idx_calc_threadIdxPi_param_0];
	cvta.to.global.u64 	%rd2, %rd1;
	add.u64 	%rd3, %SP, 0;
	add.u64 	%rd4, %SPL, 0;
	mov.u32 	%r1, %tid.x;
	mov.u32 	%r2, %ctaid.x;
	mov.u32 	%r3, %ntid.x;
	mad.lo.s32 	%r4, %r2, %r3, %r1;
	mul.wide.s32 	%rd5, %r4, 4;
	add.s64 	%rd6, %rd2, %rd5;
	ld.global.u32 	%r5, [%rd6];
	st.local.v2.u32 	[%rd4], {%r4, %r5};
	mov.u64 	%rd7, $str$3;
	cvta.global.u64 	%rd8, %rd7;
	{ // callseq 3, 0
	.param .b64 param0;
	st.param.b64 	[param0], %rd8;
	.param .b64 param1;
	st.param.b64 	[param1], %rd3;
	.param .b32 retval0;
	call.uni (retval0), 
	vprintf, 
	(
	param0, 
	param1
	);
	ld.param.b32 	%r6, [retval0];
	} // callseq 3
	ret;

}
	// .globl	_Z20calculate_unique_gidv
.visible .entry _Z20calculate_unique_gidv()
{
	.local .align 16 .b8 	__local_depot4[16];
	.reg .b64 	%SP;
	.reg .b64 	%SPL;
	.reg .b32 	%r<7>;
	.reg .b64 	%rd<5>;

	mov.u64 	%SPL, __local_depot4;
	cvta.local.u64 	%SP, %SPL;
	add.u64 	%rd1, %SP, 0;
	add.u64 	%rd2, %SPL, 0;
	mov.u32 	%r1, %tid.x;
	mov.u32 	%r2, %ctaid.x;
	mov.u32 	%r3, %ntid.x;
	mad.lo.s32 	%r4, %r2, %r3, %r1;
	st.local.v4.u32 	[%rd2], {%r1, %r2, %r3, %r4};
	mov.u64 	%rd3, $str$4;
	cvta.global.u64 	%rd4, %rd3;
	{ // callseq 4, 0
	.param .b64 param0;
	st.param.b64 	[param0], %rd4;
	.param .b64 param1;
	st.param.b64 	[param1], %rd1;
	.param .b32 retval0;
	call.uni (retval0), 
	vprintf, 
	(
	param0, 
	param1
	);
	ld.param.b32 	%r5, [retval0];
	} // callseq 4
	ret;

}
	// .globl	_Z46unique_gid_calculation_2d_in_1d_array_1d_blockPi
.visible .entry _Z46unique_gid_calculation_2d_in_1d_array_1d_blockPi(
	.param .u64 .ptr .align 1 _Z46unique_gid_calculation_2d_in_1d_array_1d_blockPi_param_0
)
{
	.local .align 8 .b8 	__local_depot5[8];
	.reg .b64 	%SP;
	.reg .b64 	%SPL;
	.reg .b32 	%r<25>;
	.reg .b64 	%rd<19>;

	mov.u64 	%SPL, __local_depot5;
	cvta.local.u64 	%SP, %SPL;
	ld.param.u64 	%rd1, [_Z46unique_gid_calculation_2d_in_1d_array_1d_blockPi_param_0];
	cvta.to.global.u64 	%rd2, %rd1;
	add.u64 	%rd3, %SP, 0;
	add.u64 	%rd4, %SPL, 0;
	mov.u32 	%r1, %tid.x;
	mov.u32 	%r2, %tid.y;
	st.local.v2.u32 	[%rd4], {%r1, %r2};
	mov.u64 	%rd5, $str$5;
	cvta.global.u64 	%rd6, %rd5;
	{ // callseq 5, 0
	.param .b64 param0;
	st.param.b64 	[param0], %rd6;
	.param .b64 param1;
	st.param.b64 	[param1], %rd3;
	.param .b32 retval0;
	call.uni (retval0), 
	vprintf, 
	(
	param0, 
	param1
	);
	ld.param.b32 	%r3, [retval0];
	} // callseq 5
	mov.u32 	%r5, %ctaid.x;
	mov.u32 	%r6, %ctaid.y;
	st.local.v2.u32 	[%rd4], {%r5, %r6};
	mov.u64 	%rd7, $str$6;
	cvta.global.u64 	%rd8, %rd7;
	{ // callseq 6, 0
	.param .b64 param0;
	st.param.b64 	[param0], %rd8;
	.param .b64 param1;
	st.param.b64 	[param1], %rd3;
	.param .b32 retval0;
	call.uni (retval0), 
	vprintf, 
	(
	param0, 
	param1
	);
	ld.param.b32 	%r7, [retval0];
	} // callseq 6
	mov.u32 	%r9, %ntid.x;
	mov.u32 	%r10, %ntid.y;
	st.local.v2.u32 	[%rd4], {%r9, %r10};
	mov.u64 	%rd9, $str$7;
	cvta.global.u64 	%rd10, %rd9;
	{ // callseq 7, 0
	.param .b64 param0;
	st.param.b64 	[param0], %rd10;
	.param .b64 param1;
	st.param.b64 	[param1], %rd3;
	.param .b32 retval0;
	call.uni (retval0), 
	vprintf, 
	(
	param0, 
	param1
	);
	ld.param.b32 	%r11, [retval0];
	} // callseq 7
	add.s32 	%r13, %r5, %r9;
	add.s32 	%r14, %r13, %r1;
	st.local.u32 	[%rd4], %r14;
	mov.u64 	%rd11, $str$8;
	cvta.global.u64 	%rd12, %rd11;
	{ // callseq 8, 0
	.param .b64 param0;
	st.param.b64 	[param0], %rd12;
	.param .b64 param1;
	st.param.b64 	[param1], %rd3;
	.param .b32 retval0;
	call.uni (retval0), 
	vprintf, 
	(
	param0, 
	param1
	);
	ld.param.b32 	%r15, [retval0];
	} // callseq 8
	mov.u32 	%r17, %nctaid.x;
	mad.lo.s32 	%r18, %r6, %r17, %r5;
	mad.lo.s32 	%r19, %r18, %r9, %r1;
	st.local.u32 	[%rd4], %r19;
	mov.u64 	%rd13, $str$9;
	cvta.global.u64 	%rd14, %rd13;
	{ // callseq 9, 0
	.param .b64 param0;
	st.param.b64 	[param0], %rd14;
	.param .b64 param1;
	st.param.b64 	[param1], %rd3;
	.param .b32 retval0;
	call.uni (retval0), 
	vprintf, 
	(
	param0, 
	param1
	);
	ld.param.b32 	%r20, [retval0];
	} // callseq 9
	mul.wide.s32 	%rd15, %r19, 4;
	add.s64 	%rd16, %rd2, %rd15;
	ld.global.u32 	%r22, [%rd16];
	st.local.u32 	[%rd4], %r22;
	mov.u64 	%rd17, $str$10;
	cvta.global.u64 	%rd18, %rd17;
	{ // callseq 10, 0
	.param .b64 param0;
	st.param.b64 	[param0], %rd18;
	.param .b64 param1;
	st.param.b64 	[param1], %rd3;
	.param .b32 retval0;
	call.uni (retval0), 
	vprintf, 
	(
	param0, 
	param1
	);
	ld.param.b32 	%r23, [retval0];
	} // callseq 10
	ret;

}
	// .globl	_Z46unique_gid_calculation_2d_in_1d_array_2d_blockPi
.visible .entry _Z46unique_gid_calculation_2d_in_1d_array_2d_blockPi(
	.param .u64 .ptr .align 1 _Z46unique_gid_calculation_2d_in_1d_array_2d_blockPi_param_0
)
{
	.local .align 8 .b8 	__local_depot6[16];
	.reg .b64 	%SP;
	.reg .b64 	%SPL;
	.reg .b32 	%r<15>;
	.reg .b64 	%rd<9>;

	mov.u64 	%SPL, __local_depot6;
	cvta.local.u64 	%SP, %SPL;
	ld.param.u64 	%rd1, [_Z46unique_gid_calculation_2d_in_1d_array_2d_blockPi_param_0];
	cvta.to.global.u64 	%rd2, %rd1;
	add.u64 	%rd3, %SP, 0;
	add.u64 	%rd4, %SPL, 0;
	mov.u32 	%r1, %tid.x;
	mov.u32 	%r2, %ntid.x;
	mov.u32 	%r3, %tid.y;
	mad.lo.s32 	%r4, %r2, %r3, %r1;
	mov.u32 	%r5, %ntid.y;
	mul.lo.s32 	%r6, %r2, %r5;
	mov.u32 	%r7, %ctaid.x;
	mov.u32 	%r8, %nctaid.x;
	mov.u32 	%r9, %ctaid.y;
	mad.lo.s32 	%r10, %r9, %r8, %r7;
	mad.lo.s32 	%r11, %r6, %r10, %r4;
	mul.wide.s32 	%rd5, %r11, 4;
	add.s64 	%rd6, %rd2, %rd5;
	ld.global.u32 	%r12, [%rd6];
	st.local.v2.u32 	[%rd4], {%r4, %r11};
	st.local.u32 	[%rd4+8], %r12;
	mov.u64 	%rd7, $str$11;
	cvta.global.u64 	%rd8, %rd7;
	{ // callseq 11, 0
	.param .b64 param0;
	st.param.b64 	[param0], %rd8;
	.param .b64 param1;
	st.param.b64 	[param1], %rd3;
	.param .b32 retval0;
	call.uni (retval0), 
	vprintf, 
	(
	param0, 
	param1
	);
	ld.param.b32 	%r13, [retval0];
	} // callseq 11
	ret;

}
	// .globl	_Z12mem_trs_testPi
.visible .entry _Z12mem_trs_testPi(
	.param .u64 .ptr .align 1 _Z12mem_trs_testPi_param_0
)
{
	.local .align 8 .b8 	__local_depot7[16];
	.reg .b64 	%SP;
	.reg .b64 	%SPL;
	.reg .b32 	%r<8>;
	.reg .b64 	%rd<9>;

	mov.u64 	%SPL, __local_depot7;
	cvta.local.u64 	%SP, %SPL;
	ld.param.u64 	%rd1, [_Z12mem_trs_testPi_param_0];
	cvta.to.global.u64 	%rd2, %rd1;
	add.u64 	%rd3, %SP, 0;
	add.u64 	%rd4, %SPL, 0;
	mov.u32 	%r1, %tid.x;
	mov.u32 	%r2, %ctaid.x;
	shl.b32 	%r3, %r1, 1;
	add.s32 	%r4, %r3, %r2;
	mul.wide.s32 	%rd5, %r4, 4;
	add.s64 	%rd6, %rd2, %rd5;
	ld.global.u32 	%r5, [%rd6];
	st.local.v2.u32 	[%rd4], {%r1, %r4};
	st.local.u32 	[%rd4+8], %r5;
	mov.u64 	%rd7, $str$11;
	cvta.global.u64 	%rd8, %rd7;
	{ // callseq 12, 0
	.param .b64 param0;
	st.param.b64 	[param0], %rd8;
	.param .b64 param1;
	st.param.b64 	[param1], %rd3;
	.param .b32 retval0;
	call.uni (retval0), 
	vprintf, 
	(
	param0, 
	param1
	);
	ld.param.b32 	%r6, [retval0];
	} // callseq 12
	ret;

}
	// .globl	_Z13mem_trs_test2Pii
.visible .entry _Z13mem_trs_test2Pii(
	.param .u64 .ptr .align 1 _Z13mem_trs_test2Pii_param_0,
	.param .u32 _Z13mem_trs_test2Pii_param_1
)
{
	.local .align 8 .b8 	__local_depot8[16];
	.reg .b64 	%SP;
	.reg .b64 	%SPL;
	.reg .pred 	%p<2>;
	.reg .b32 	%r<9>;
	.reg .b64 	%rd<9>;

	mov.u64 	%SPL, __local_depot8;
	cvta.local.u64 	%SP, %SPL;
	ld.param.u64 	%rd1, [_Z13mem_trs_test2Pii_param_0];
	ld.param.u32 	%r3, [_Z13mem_trs_test2Pii_param_1];
	mov.u32 	%r1, %tid.x;
	mov.u32 	%r4, %ctaid.x;
	shl.b32 	%r5, %r1, 1;
	add.s32 	%r2, %r5, %r4;
	setp.ge.s32 	%p1, %r2, %r3;
	@%p1 bra 	$L__BB8_2;
	add.u64 	%rd2, %SP, 0;
	add.u64 	%rd3, %SPL, 0;
	cvta.to.global.u64 	%rd4, %rd1;
	mul.wide.s32 	%rd5, %r2, 4;
	add.s64 	%rd6, %rd4, %rd5;
	ld.global.u32 	%r6, [%rd6];
	st.local.v2.u32 	[%rd3], {%r1, %r2};
	st.local.u32 	[%rd3+8], %r6;
	mov.u64 	%rd7, $str$11;
	cvta.global.u64 	%rd8, %rd7;
	{ // callseq 13, 0
	.param .b64 param0;
	st.param.b64 	[param0], %rd8;
	.param .b64 param1;
	st.param.b64 	[param1], %rd2;
	.param .b32 retval0;
	call.uni (retval0), 
	vprintf, 
	(
	param0, 
	param1
	);
	ld.param.b32 	%r7, [retval0];
	} // callseq 13
$L__BB8_2:
	ret;

}


// ===== COMPILED SASS (sm_100) =====

	.target	sm_100

	.elftype	@"ET_EXEC"


//--------------------- .note.nv.tkinfo           --------------------------
	.section	.note.nv.tkinfo,"",@"SHT_NOTE"
	.sectionflags	@"SHF_NOTE_NV_TKINFO"
	.tkinfo
        /*0018*/ 	.word	0x00000002
        /*0030*/ 	.string	""
        /*0030*/ 	.string	"ptxas"
        /*0030*/ 	.string	"Cuda compilation tools, release 13.0, V13.0.88"
        /*0030*/ 	.string	"Build cuda_13.0.r13.0/compiler.36424714_0"
        /*0030*/ 	.string	"-arch sm_100 -m 64 "



//--------------------- .note.nv.cuinfo           --------------------------
	.section	.note.nv.cuinfo,"",@"SHT_NOTE"
	.sectionflags	@"SHF_NOTE_NV_CUINFO"
        /*0018*/ 	.short	0x0002
        /*001a*/ 	.short	0x0064
        /*001c*/ 	.short	0x0082
	.zero		2


//--------------------- .nv.info                  --------------------------
	.section	.nv.info,"",@"SHT_CUDA_INFO"
	.align	4


	//----- nvinfo : EIATTR_REGCOUNT
	.align		4
        /*0000*/ 	.byte	0x04, 0x2f
        /*0002*/ 	.short	(.L_13 - .L_12)
	.align		4
.L_12:
        /*0004*/ 	.word	index@(_Z15print_threadIdsv)
        /*0008*/ 	.word	0x00000018


	//----- nvinfo : EIATTR_FRAME_SIZE
	.align		4
.L_13:
        /*000c*/ 	.byte	0x04, 0x11
        /*000e*/ 	.short	(.L_15 - .L_14)
	.align		4
.L_14:
        /*0010*/ 	.word	index@(_Z15print_threadIdsv)
        /*0014*/ 	.word	0x00000010


	//----- nvinfo : EIATTR_REGCOUNT
	.align		4
.L_15:
        /*0018*/ 	.byte	0x04, 0x2f
        /*001a*/ 	.short	(.L_17 - .L_16)
	.align		4
.L_16:
        /*001c*/ 	.word	index@(_Z13print_detailsv)
        /*0020*/ 	.word	0x00000018


	//----- nvinfo : EIATTR_FRAME_SIZE
	.align		4
.L_17:
        /*0024*/ 	.byte	0x04, 0x11
        /*0026*/ 	.short	(.L_19 - .L_18)
	.align		4
.L_18:
        /*0028*/ 	.word	index@(_Z13print_detailsv)
        /*002c*/ 	.word	0x00000028


	//----- nvinfo : EIATTR_REGCOUNT
	.align		4
.L_19:
        /*0030*/ 	.byte	0x04, 0x2f
        /*0032*/ 	.short	(.L_21 - .L_20)
	.align		4
.L_20:
        /*0034*/ 	.word	index@(_Z16print_3d_threadsv)
        /*0038*/ 	.word	0x00000018


	//----- nvinfo : EIATTR_FRAME_SIZE
	.align		4
.L_21:
        /*003c*/ 	.byte	0x04, 0x11
        /*003e*/ 	.short	(.L_23 - .L_22)
	.align		4
.L_22:
        /*0040*/ 	.word	index@(_Z16print_3d_threadsv)
        /*0044*/ 	.word	0x00000018


	//----- nvinfo : EIATTR_REGCOUNT
	.align		4
.L_23:
        /*0048*/ 	.byte	0x04, 0x2f
        /*004a*/ 	.short	(.L_25 - .L_24)
	.align		4
.L_24:
        /*004c*/ 	.word	index@(_Z25unique_idx_calc_threadIdxPi)
        /*0050*/ 	.word	0x00000018


	//----- nvinfo : EIATTR_FRAME_SIZE
	.align		4
.L_25:
        /*0054*/ 	.byte	0x04, 0x11
        /*0056*/ 	.short	(.L_27 - .L_26)
	.align		4
.L_26:
        /*0058*/ 	.word	index@(_Z25unique_idx_calc_threadIdxPi)
        /*005c*/ 	.word	0x00000008


	//----- nvinfo : EIATTR_REGCOUNT
	.align		4
.L_27:
        /*0060*/ 	.byte	0x04, 0x2f
        /*0062*/ 	.short	(.L_29 - .L_28)
	.align		4
.L_28:
        /*0064*/ 	.word	index@(_Z20calculate_unique_gidv)
        /*0068*/ 	.word	0x00000018


	//----- nvinfo : EIATTR_FRAME_SIZE
	.align		4
.L_29:
        /*006c*/ 	.byte	0x04, 0x11
        /*006e*/ 	.short	(.L_31 - .L_30)
	.align		4
.L_30:
        /*0070*/ 	.word	index@(_Z20calculate_unique_gidv)
        /*0074*/ 	.word	0x00000010


	//----- nvinfo : EIATTR_REGCOUNT
	.align		4
.L_31:
        /*0078*/ 	.byte	0x04, 0x2f
        /*007a*/ 	.short	(.L_33 - .L_32)
	.align		4
.L_32:
        /*007c*/ 	.word	index@(_Z46unique_gid_calculation_2d_in_1d_array_1d_blockPi)
        /*0080*/ 	.word	0x0000001c


	//----- nvinfo : EIATTR_FRAME_SIZE
	.align		4
.L_33:
        /*0084*/ 	.byte	0x04, 0x11
        /*0086*/ 	.short	(.L_35 - .L_34)
	.align		4
.L_34:
        /*0088*/ 	.word	index@(_Z46unique_gid_calculation_2d_in_1d_array_1d_blockPi)
        /*008c*/ 	.word	0x00000008


	//----- nvinfo : EIATTR_REGCOUNT
	.align		4
.L_35:
        /*0090*/ 	.byte	0x04, 0x2f
        /*0092*/ 	.short	(.L_37 - .L_36)
	.align		4
.L_36:
        /*0094*/ 	.word	index@(_Z46unique_gid_calculation_2d_in_1d_array_2d_blockPi)
        /*0098*/ 	.word	0x00000018


	//----- nvinfo : EIATTR_FRAME_SIZE
	.align		4
.L_37:
        /*009c*/ 	.byte	0x04, 0x11
        /*009e*/ 	.short	(.L_39 - .L_38)
	.align		4
.L_38:
        /*00a0*/ 	.word	index@(_Z46unique_gid_calculation_2d_in_1d_array_2d_blockPi)
        /*00a4*/ 	.word	0x00000010


	//----- nvinfo : EIATTR_REGCOUNT
	.align		4
.L_39:
        /*00a8*/ 	.byte	0x04, 0x2f
        /*00aa*/ 	.short	(.L_41 - .L_40)
	.align		4
.L_40:
        /*00ac*/ 	.word	index@(_Z12mem_trs_testPi)
        /*00b0*/ 	.word	0x00000018


	//----- nvinfo : EIATTR_FRAME_SIZE
	.align		4
.L_41:
        /*00b4*/ 	.byte	0x04, 0x11
        /*00b6*/ 	.short	(.L_43 - .L_42)
	.align		4
.L_42:
        /*00b8*/ 	.word	index@(_Z12mem_trs_testPi)
        /*00bc*/ 	.word	0x00000010


	//----- nvinfo : EIATTR_REGCOUNT
	.align		4
.L_43:
        /*00c0*/ 	.byte	0x04, 0x2f
        /*00c2*/ 	.short	(.L_45 - .L_44)
	.align		4
.L_44:
        /*00c4*/ 	.word	index@(_Z13mem_trs_test2Pii)
        /*00c8*/ 	.word	0x00000018


	//----- nvinfo : EIATTR_FRAME_SIZE
	.align		4
.L_45:
        /*00cc*/ 	.byte	0x04, 0x11
        /*00ce*/ 	.short	(.L_47 - .L_46)
	.align		4
.L_46:
        /*00d0*/ 	.word	index@(_Z13mem_trs_test2Pii)
        /*00d4*/ 	.word	0x00000010


	//----- nvinfo : EIATTR_MIN_STACK_SIZE
	.align		4
.L_47:
        /*00d8*/ 	.byte	0x04, 0x12
        /*00da*/ 	.short	(.L_49 - .L_48)
	.align		4
.L_48:
        /*00dc*/ 	.word	index@(_Z13mem_trs_test2Pii)
        /*00e0*/ 	.word	0x00000010


	//----- nvinfo : EIATTR_MIN_STACK_SIZE
	.align		4
.L_49:
        /*00e4*/ 	.byte	0x04, 0x12
        /*00e6*/ 	.short	(.L_51 - .L_50)
	.align		4
.L_50:
        /*00e8*/ 	.word	index@(_Z12mem_trs_testPi)
        /*00ec*/ 	.word	0x00000010


	//----- nvinfo : EIATTR_MIN_STACK_SIZE
	.align		4
.L_51:
        /*00f0*/ 	.byte	0x04, 0x12
        /*00f2*/ 	.short	(.L_53 - .L_52)
	.align		4
.L_52:
        /*00f4*/ 	.word	index@(_Z46unique_gid_calculation_2d_in_1d_array_2d_blockPi)
        /*00f8*/ 	.word	0x00000010


	//----- nvinfo : EIATTR_MIN_STACK_SIZE
	.align		4
.L_53:
        /*00fc*/ 	.byte	0x04, 0x12
        /*00fe*/ 	.short	(.L_55 - .L_54)
	.align		4
.L_54:
        /*0100*/ 	.word	index@(_Z46unique_gid_calculation_2d_in_1d_array_1d_blockPi)
        /*0104*/ 	.word	0x00000008


	//----- nvinfo : EIATTR_MIN_STACK_SIZE
	.align		4
.L_55:
        /*0108*/ 	.byte	0x04, 0x12
        /*010a*/ 	.short	(.L_57 - .L_56)
	.align		4
.L_56:
        /*010c*/ 	.word	index@(_Z20calculate_unique_gidv)
        /*0110*/ 	.word	0x00000010


	//----- nvinfo : EIATTR_MIN_STACK_SIZE
	.align		4
.L_57:
        /*0114*/ 	.byte	0x04, 0x12
        /*0116*/ 	.short	(.L_59 - .L_58)
	.align		4
.L_58:
        /*0118*/ 	.word	index@(_Z25unique_idx_calc_threadIdxPi)
        /*011c*/ 	.word	0x00000008


	//----- nvinfo : EIATTR_MIN_STACK_SIZE
	.align		4
.L_59:
        /*0120*/ 	.byte	0x04, 0x12
        /*0122*/ 	.short	(.L_61 - .L_60)
	.align		4
.L_60:
        /*0124*/ 	.word	index@(_Z16print_3d_threadsv)
        /*0128*/ 	.word	0x00000018


	//----- nvinfo : EIATTR_MIN_STACK_SIZE
	.align		4
.L_61:
        /*012c*/ 	.byte	0x04, 0x12
        /*012e*/ 	.short	(.L_63 - .L_62)
	.align		4
.L_62:
        /*0130*/ 	.word	index@(_Z13print_detailsv)
        /*0134*/ 	.word	0x00000028


	//----- nvinfo : EIATTR_MIN_STACK_SIZE
	.align		4
.L_63:
        /*0138*/ 	.byte	0x04, 0x12
        /*013a*/ 	.short	(.L_65 - .L_64)
	.align		4
.L_64:
        /*013c*/ 	.word	index@(_Z15print_threadIdsv)
        /*0140*/ 	.word	0x00000010
.L_65:


//--------------------- .nv.compat                --------------------------
	.section	.nv.compat,"",@"SHT_CUDA_COMPAT_INFO"
	.align	4
        /*0000*/ 	.byte	0x02, 0x09, 0x00, 0x00, 0x02, 0x02, 0x01, 0x00, 0x02, 0x05, 0x05, 0x00, 0x03, 0x07, 0x01, 0x01
        /*0010*/ 	.byte	0x02, 0x03, 0x00, 0x00, 0x02, 0x06, 0x01, 0x00, 0x04, 0x0b, 0x08, 0x00, 0x09, 0x00, 0x00, 0x00
        /*0020*/ 	.byte	0x00, 0x00, 0x00, 0x00


//--------------------- .nv.info._Z13mem_trs_test2Pii --------------------------
	.section	.nv.info._Z13mem_trs_test2Pii,"",@"SHT_CUDA_INFO"
	.sectionflags	@""
	.align	4


	//----- nvinfo : EIATTR_CUDA_API_VERSION
	.align		4
        /*0000*/ 	.byte	0x04, 0x37
        /*0002*/ 	.short	(.L_67 - .L_66)
.L_66:
        /*0004*/ 	.word	0x00000082


	//----- nvinfo : EIATTR_KPARAM_INFO
	.align		4
.L_67:
        /*0008*/ 	.byte	0x04, 0x17
        /*000a*/ 	.short	(.L_69 - .L_68)
.L_68:
        /*000c*/ 	.word	0x00000000
        /*0010*/ 	.short	0x0001
        /*0012*/ 	.short	0x0008
        /*0014*/ 	.byte	0x00, 0xf0, 0x11, 0x00


	//----- nvinfo : EIATTR_KPARAM_INFO
	.align		4
.L_69:
        /*0018*/ 	.byte	0x04, 0x17
        /*001a*/ 	.short	(.L_71 - .L_70)
.L_70:
        /*001c*/ 	.word	0x00000000
        /*0020*/ 	.short	0x0000
        /*0022*/ 	.short	0x0000
        /*0024*/ 	.byte	0x00, 0xf5, 0x21, 0x00


	//----- nvinfo : EIATTR_SPARSE_MMA_MASK
	.align		4
.L_71:
        /*0028*/ 	.byte	0x03, 0x50
        /*002a*/ 	.short	0x0000


	//----- nvinfo : EIATTR_MAXREG_COUNT
	.align		4
        /*002c*/ 	.byte	0x03, 0x1b
        /*002e*/ 	.short	0x00ff


	//----- nvinfo : EIATTR_EXTERNS
	.align		4
        /*0030*/ 	.byte	0x04, 0x0f
        /*0032*/ 	.short	(.L_73 - .L_72)


	//   ....[0]....
	.align		4
.L_72:
        /*0034*/ 	.word	index@(vprintf)


	//----- nvinfo : EIATTR_MERCURY_ISA_VERSION
	.align		4
.L_73:
        /*0038*/ 	.byte	0x03, 0x5f
        /*003a*/ 	.short	0x0101


	//----- nvinfo : EIATTR_VRC_CTA_INIT_COUNT
	.align		4
        /*003c*/ 	.byte	0x02, 0x4a
	.zero		1
	.zero		1


	//----- nvinfo : EIATTR_SYSCALL_OFFSETS
	.align		4
        /*0040*/ 	.byte	0x04, 0x46
        /*0042*/ 	.short	(.L_75 - .L_74)


	//   ....[0]....
.L_74:
        /*0044*/ 	.word	0x00000180


	//----- nvinfo : EIATTR_EXIT_INSTR_OFFSETS
	.align		4
.L_75:
        /*0048*/ 	.byte	0x04, 0x1c
        /*004a*/ 	.short	(.L_77 - .L_76)


	//   ....[0]....
.L_76:
        /*004c*/ 	.word	0x000000b0


	//   ....[1]....
        /*0050*/ 	.word	0x00000190


	//----- nvinfo : EIATTR_CRS_STACK_SIZE
	.align		4
.L_77:
        /*0054*/ 	.byte	0x04, 0x1e
        /*0056*/ 	.short	(.L_79 - .L_78)
.L_78:
        /*0058*/ 	.word	0x00000000


	//----- nvinfo : EIATTR_CBANK_PARAM_SIZE
	.align		4
.L_79:
        /*005c*/ 	.byte	0x03, 0x19
        /*005e*/ 	.short	0x000c


	//----- nvinfo : EIATTR_PARAM_CBANK
	.align		4
        /*0060*/ 	.byte	0x04, 0x0a
        /*0062*/ 	.short	(.L_81 - .L_80)
	.align		4
.L_80:
        /*0064*/ 	.word	index@(.nv.constant0._Z13mem_trs_test2Pii)
        /*0068*/ 	.short	0x0380
        /*006a*/ 	.short	0x000c


	//----- nvinfo : EIATTR_SW_WAR
	.align		4
.L_81:
        /*006c*/ 	.byte	0x04, 0x36
        /*006e*/ 	.short	(.L_83 - .L_82)
.L_82:
        /*0070*/ 	.word	0x00000008
.L_83:


//--------------------- .nv.info._Z12mem_trs_testPi --------------------------
	.section	.nv.info._Z12mem_trs_testPi,"",@"SHT_CUDA_INFO"
	.sectionflags	@""
	.align	4


	//----- nvinfo : EIATTR_CUDA_API_VERSION
	.align		4
        /*0000*/ 	.byte	0x04, 0x37
        /*0002*/ 	.short	(.L_85 - .L_84)
.L_84:
        /*0004*/ 	.word	0x00000082


	//----- nvinfo : EIATTR_KPARAM_INFO
	.align		4
.L_85:
        /*0008*/ 	.byte	0x04, 0x17
        /*000a*/ 	.short	(.L_87 - .L_86)
.L_86:
        /*000c*/ 	.word	0x00000000
        /*0010*/ 	.short	0x0000
        /*0012*/ 	.short	0x0000
        /*0014*/ 	.byte	0x00, 0xf5, 0x21, 0x00


	//----- nvinfo : EIATTR_SPARSE_MMA_MASK
	.align		4
.L_87:
        /*0018*/ 	.byte	0x03, 0x50
        /*001a*/ 	.short	0x0000


	//----- nvinfo : EIATTR_MAXREG_COUNT
	.align		4
        /*001c*/ 	.byte	0x03, 0x1b
        /*001e*/ 	.short	0x00ff


	//----- nvinfo : EIATTR_EXTERNS
	.align		4
        /*0020*/ 	.byte	0x04, 0x0f
        /*0022*/ 	.short	(.L_89 - .L_88)


	//   ....[0]....
	.align		4
.L_88:
        /*0024*/ 	.word	index@(vprintf)


	//----- nvinfo : EIATTR_MERCURY_ISA_VERSION
	.align		4
.L_89:
        /*0028*/ 	.byte	0x03, 0x5f
        /*002a*/ 	.short	0x0101


	//----- nvinfo : EIATTR_VRC_CTA_INIT_COUNT
	.align		4
        /*002c*/ 	.byte	0x02, 0x4a
	.zero		1
	.zero		1


	//----- nvinfo : EIATTR_SYSCALL_OFFSETS
	.align		4
        /*0030*/ 	.byte	0x04, 0x46
        /*0032*/ 	.short	(.L_91 - .L_90)


	//   ....[0]....
.L_90:
        /*0034*/ 	.word	0x00000150


	//----- nvinfo : EIATTR_EXIT_INSTR_OFFSETS
	.align		4
.L_91:
        /*0038*/ 	.byte	0x04, 0x1c
        /*003a*/ 	.short	(.L_93 - .L_92)


	//   ....[0]....
.L_92:
        /*003c*/ 	.word	0x00000160


	//----- nvinfo : EIATTR_CBANK_PARAM_SIZE
	.align		4
.L_93:
        /*0040*/ 	.byte	0x03, 0x19
        /*0042*/ 	.short	0x0008


	//----- nvinfo : EIATTR_PARAM_CBANK
	.align		4
        /*0044*/ 	.byte	0x04, 0x0a
        /*0046*/ 	.short	(.L_95 - .L_94)
	.align		4
.L_94:
        /*0048*/ 	.word	index@(.nv.constant0._Z12mem_trs_testPi)
        /*004c*/ 	.short	0x0380
        /*004e*/ 	.short	0x0008


	//----- nvinfo : EIATTR_SW_WAR
	.align		4
.L_95:
        /*0050*/ 	.byte	0x04, 0x36
        /*0052*/ 	.short	(.L_97 - .L_96)
.L_96:
        /*0054*/ 	.word	0x00000008
.L_97:


//--------------------- .nv.info._Z46unique_gid_calculation_2d_in_1d_array_2d_blockPi --------------------------
	.section	.nv.info._Z46unique_gid_calculation_2d_in_1d_array_2d_blockPi,"",@"SHT_CUDA_INFO"
	.sectionflags	@""
	.align	4


	//----- nvinfo : EIATTR_CUDA_API_VERSION
	.align		4
        /*0000*/ 	.byte	0x04, 0x37
        /*0002*/ 	.short	(.L_99 - .L_98)
.L_98:
        /*0004*/ 	.word	0x00000082


	//----- nvinfo : EIATTR_KPARAM_INFO
	.align		4
.L_99:
        /*0008*/ 	.byte	0x04, 0x17
        /*000a*/ 	.short	(.L_101 - .L_100)
.L_100:
        /*000c*/ 	.word	0x00000000
        /*0010*/ 	.short	0x0000
        /*0012*/ 	.short	0x0000
        /*0014*/ 	.byte	0x00, 0xf5, 0x21, 0x00


	//----- nvinfo : EIATTR_SPARSE_MMA_MASK
	.align		4
.L_101:
        /*0018*/ 	.byte	0x03, 0x50
        /*001a*/ 	.short	0x0000


	//----- nvinfo : EIATTR_MAXREG_COUNT
	.align		4
        /*001c*/ 	.byte	0x03, 0x1b
        /*001e*/ 	.short	0x00ff


	//----- nvinfo : EIATTR_EXTERNS
	.align		4
        /*0020*/ 	.byte	0x04, 0x0f
        /*0022*/ 	.short	(.L_103 - .L_102)


	//   ....[0]....
	.align		4
.L_102:
        /*0024*/ 	.word	index@(vprintf)


	//----- nvinfo : EIATTR_MERCURY_ISA_VERSION
	.align		4
.L_103:
        /*0028*/ 	.byte	0x03, 0x5f
        /*002a*/ 	.short	0x0101


	//----- nvinfo : EIATTR_VRC_CTA_INIT_COUNT
	.align		4
        /*002c*/ 	.byte	0x02, 0x4a
	.zero		1
	.zero		1


	//----- nvinfo : EIATTR_SYSCALL_OFFSETS
	.align		4
        /*0030*/ 	.byte	0x04, 0x46
        /*0032*/ 	.short	(.L_105 - .L_104)


	//   ....[0]....
.L_104:
        /*0034*/ 	.word	0x000001d0


	//----- nvinfo : EIATTR_EXIT_INSTR_OFFSETS
	.align		4
.L_105:
        /*0038*/ 	.byte	0x04, 0x1c
        /*003a*/ 	.short	(.L_107 - .L_106)


	//   ....[0]....
.L_106:
        /*003c*/ 	.word	0x000001e0


	//----- nvinfo : EIATTR_CBANK_PARAM_SIZE
	.align		4
.L_107:
        /*0040*/ 	.byte	0x03, 0x19
        /*0042*/ 	.short	0x0008


	//----- nvinfo : EIATTR_PARAM_CBANK
	.align		4
        /*0044*/ 	.byte	0x04, 0x0a
        /*0046*/ 	.short	(.L_109 - .L_108)
	.align		4
.L_108:
        /*0048*/ 	.word	index@(.nv.constant0._Z46unique_gid_calculation_2d_in_1d_array_2d_blockPi)
        /*004c*/ 	.short	0x0380
        /*004e*/ 	.short	0x0008


	//----- nvinfo : EIATTR_SW_WAR
	.align		4
.L_109:
        /*0050*/ 	.byte	0x04, 0x36
        /*0052*/ 	.short	(.L_111 - .L_110)
.L_110:
        /*0054*/ 	.word	0x00000008
.L_111:


//--------------------- .nv.info._Z46unique_gid_calculation_2d_in_1d_array_1d_blockPi --------------------------
	.section	.nv.info._Z46unique_gid_calculation_2d_in_1d_array_1d_blockPi,"",@"SHT_CUDA_INFO"
	.sectionflags	@""
	.align	4


	//----- nvinfo : EIATTR_CUDA_API_VERSION
	.align		4
        /*0000*/ 	.byte	0x04, 0x37
        /*0002*/ 	.short	(.L_113 - .L_112)
.L_112:
        /*0004*/ 	.word	0x00000082


	//----- nvinfo : EIATTR_KPARAM_INFO
	.align		4
.L_113:
        /*0008*/ 	.byte	0x04, 0x17
        /*000a*/ 	.short	(.L_115 - .L_114)
.L_114:
        /*000c*/ 	.word	0x00000000
        /*0010*/ 	.short	0x0000
        /*0012*/ 	.short	0x0000
        /*0014*/ 	.byte	0x00, 0xf5, 0x21, 0x00


	//----- nvinfo : EIATTR_SPARSE_MMA_MASK
	.align		4
.L_115:
        /*0018*/ 	.byte	0x03, 0x50
        /*001a*/ 	.short	0x0000


	//----- nvinfo : EIATTR_MAXREG_COUNT
	.align		4
        /*001c*/ 	.byte	0x03, 0x1b
        /*001e*/ 	.short	0x00ff


	//----- nvinfo : EIATTR_EXTERNS
	.align		4
        /*0020*/ 	.byte	0x04, 0x0f
        /*0022*/ 	.short	(.L_117 - .L_116)


	//   ....[0]....
	.align		4
.L_116:
        /*0024*/ 	.word	index@(vprintf)


	//----- nvinfo : EIATTR_MERCURY_ISA_VERSION
	.align		4
.L_117:
        /*0028*/ 	.byte	0x03, 0x5f
        /*002a*/ 	.short	0x0101


	//----- nvinfo : EIATTR_VRC_CTA_INIT_COUNT
	.align		4
        /*002c*/ 	.byte	0x02, 0x4a
	.zero		1
	.zero		1


	//----- nvinfo : EIATTR_SYSCALL_OFFSETS
	.align		4
        /*0030*/ 	.byte	0x04, 0x46
        /*0032*/ 	.short	(.L_119 - .L_118)


	//   ....[0]....
.L_118:
        /*0034*/ 	.word	0x00000110


	//   ....[1]....
        /*0038*/ 	.word	0x000001c0


	//   ....[2]....
        /*003c*/ 	.word	0x00000270


	//   ....[3]....
        /*0040*/ 	.word	0x00000310


	//   ....[4]....
        /*0044*/ 	.word	0x000003e0


	//   ....[5]....
        /*0048*/ 	.word	0x000004c0


	//----- nvinfo : EIATTR_EXIT_INSTR_OFFSETS
	.align		4
.L_119:
        /*004c*/ 	.byte	0x04, 0x1c
        /*004e*/ 	.short	(.L_121 - .L_120)


	//   ....[0]....
.L_120:
        /*0050*/ 	.word	0x000004d0


	//----- nvinfo : EIATTR_CBANK_PARAM_SIZE
	.align		4
.L_121:
        /*0054*/ 	.byte	0x03, 0x19
        /*0056*/ 	.short	0x0008


	//----- nvinfo : EIATTR_PARAM_CBANK
	.align		4
        /*0058*/ 	.byte	0x04, 0x0a
        /*005a*/ 	.short	(.L_123 - .L_122)
	.align		4
.L_122:
        /*005c*/ 	.word	index@(.nv.constant0._Z46unique_gid_calculation_2d_in_1d_array_1d_blockPi)
        /*0060*/ 	.short	0x0380
        /*0062*/ 	.short	0x0008


	//----- nvinfo : EIATTR_SW_WAR
	.align		4
.L_123:
        /*0064*/ 	.byte	0x04, 0x36
        /*0066*/ 	.short	(.L_125 - .L_124)
.L_124:
        /*0068*/ 	.word	0x00000008
.L_125:


//--------------------- .nv.info._Z20calculate_unique_gidv --------------------------
	.section	.nv.info._Z20calculate_unique_gidv,"",@"SHT_CUDA_INFO"
	.sectionflags	@""
	.align	4


	//----- nvinfo : EIATTR_CUDA_API_VERSION
	.align		4
        /*0000*/ 	.byte	0x04, 0x37
        /*0002*/ 	.short	(.L_127 - .L_126)
.L_126:
        /*0004*/ 	.word	0x00000082


	//----- nvinfo : EIATTR_SPARSE_MMA_MASK
	.align		4
.L_127:
        /*0008*/ 	.byte	0x03, 0x50
        /*000a*/ 	.short	0x0000


	//----- nvinfo : EIATTR_MAXREG_COUNT
	.align		4
        /*000c*/ 	.byte	0x03, 0x1b
        /*000e*/ 	.short	0x00ff


	//----- nvinfo : EIATTR_EXTERNS
	.align		4
        /*0010*/ 	.byte	0x04, 0x0f
        /*0012*/ 	.short	(.L_129 - .L_128)


	//   ....[0]....
	.align		4
.L_128:
        /*0014*/ 	.word	index@(vprintf)


	//----- nvinfo : EIATTR_MERCURY_ISA_VERSION
	.align		4
.L_129:
        /*0018*/ 	.byte	0x03, 0x5f
        /*001a*/ 	.short	0x0101


	//----- nvinfo : EIATTR_VRC_CTA_INIT_COUNT
	.align		4
        /*001c*/ 	.byte	0x02, 0x4a
	.zero		1
	.zero		1


	//----- nvinfo : EIATTR_SYSCALL_OFFSETS
	.align		4
        /*0020*/ 	.byte	0x04, 0x46
        /*0022*/ 	.short	(.L_131 - .L_130)


	//   ....[0]....
.L_130:
        /*0024*/ 	.word	0x00000110


	//----- nvinfo : EIATTR_EXIT_INSTR_OFFSETS
	.align		4
.L_131:
        /*0028*/ 	.byte	0x04, 0x1c
        /*002a*/ 	.short	(.L_133 - .L_132)


	//   ....[0]....
.L_132:
        /*002c*/ 	.word	0x00000120


	//----- nvinfo : EIATTR_SW_WAR
	.align		4
.L_133:
        /*0030*/ 	.byte	0x04, 0x36
        /*0032*/ 	.short	(.L_135 - .L_134)
.L_134:
        /*0034*/ 	.word	0x00000008
.L_135:


//--------------------- .nv.info._Z25unique_idx_calc_threadIdxPi --------------------------
	.section	.nv.info._Z25unique_idx_calc_threadIdxPi,"",@"SHT_CUDA_INFO"
	.sectionflags	@""
	.align	4


	//----- nvinfo : EIATTR_CUDA_API_VERSION
	.align		4
        /*0000*/ 	.byte	0x04, 0x37
        /*0002*/ 	.short	(.L_137 - .L_136)
.L_136:
        /*0004*/ 	.word	0x00000082


	//----- nvinfo : EIATTR_KPARAM_INFO
	.align		4
.L_137:
        /*0008*/ 	.byte	0x04, 0x17
        /*000a*/ 	.short	(.L_139 - .L_138)
.L_138:
        /*000c*/ 	.word	0x00000000
        /*0010*/ 	.short	0x0000
        /*0012*/ 	.short	0x0000
        /*0014*/ 	.byte	0x00, 0xf5, 0x21, 0x00


	//----- nvinfo : EIATTR_SPARSE_MMA_MASK
	.align		4
.L_139:
        /*0018*/ 	.byte	0x03, 0x50
        /*001a*/ 	.short	0x0000


	//----- nvinfo : EIATTR_MAXREG_COUNT
	.align		4
        /*001c*/ 	.byte	0x03, 0x1b
        /*001e*/ 	.short	0x00ff


	//----- nvinfo : EIATTR_EXTERNS
	.align		4
        /*0020*/ 	.byte	0x04, 0x0f
        /*0022*/ 	.short	(.L_141 - .L_140)


	//   ....[0]....
	.align		4
.L_140:
        /*0024*/ 	.word	index@(vprintf)


	//----- nvinfo : EIATTR_MERCURY_ISA_VERSION
	.align		4
.L_141:
        /*0028*/ 	.byte	0x03, 0x5f
        /*002a*/ 	.short	0x0101


	//----- nvinfo : EIATTR_VRC_CTA_INIT_COUNT
	.align		4
        /*002c*/ 	.byte	0x02, 0x4a
	.zero		1
	.zero		1


	//----- nvinfo : EIATTR_SYSCALL_OFFSETS
	.align		4
        /*0030*/ 	.byte	0x04, 0x46
        /*0032*/ 	.short	(.L_143 - .L_142)


	//   ....[0]....
.L_142:
        /*0034*/ 	.word	0x00000150


	//----- nvinfo : EIATTR_EXIT_INSTR_OFFSETS
	.align		4
.L_143:
        /*0038*/ 	.byte	0x04, 0x1c
        /*003a*/ 	.short	(.L_145 - .L_144)


	//   ....[0]....
.L_144:
        /*003c*/ 	.word	0x00000160


	//----- nvinfo : EIATTR_CBANK_PARAM_SIZE
	.align		4
.L_145:
        /*0040*/ 	.byte	0x03, 0x19
        /*0042*/ 	.short	0x0008


	//----- nvinfo : EIATTR_PARAM_CBANK
	.align		4
        /*0044*/ 	.byte	0x04, 0x0a
        /*0046*/ 	.short	(.L_147 - .L_146)
	.align		4
.L_146:
        /*0048*/ 	.word	index@(.nv.constant0._Z25unique_idx_calc_threadIdxPi)
        /*004c*/ 	.short	0x0380
        /*004e*/ 	.short	0x0008


	//----- nvinfo : EIATTR_SW_WAR
	.align		4
.L_147:
        /*0050*/ 	.byte	0x04, 0x36
        /*0052*/ 	.short	(.L_149 - .L_148)
.L_148:
        /*0054*/ 	.word	0x00000008
.L_149:


//--------------------- .nv.info._Z16print_3d_threadsv --------------------------
	.section	.nv.info._Z16print_3d_threadsv,"",@"SHT_CUDA_INFO"
	.sectionflags	@""
	.align	4


	//----- nvinfo : EIATTR_CUDA_API_VERSION
	.align		4
        /*0000*/ 	.byte	0x04, 0x37
        /*0002*/ 	.short	(.L_151 - .L_150)
.L_150:
        /*0004*/ 	.word	0x00000082


	//----- nvinfo : EIATTR_SPARSE_MMA_MASK
	.align		4
.L_151:
        /*0008*/ 	.byte	0x03, 0x50
        /*000a*/ 	.short	0x0000


	//----- nvinfo : EIATTR_MAXREG_COUNT
	.align		4
        /*000c*/ 	.byte	0x03, 0x1b
        /*000e*/ 	.short	0x00ff


	//----- nvinfo : EIATTR_EXTERNS
	.align		4
        /*0010*/ 	.byte	0x04, 0x0f
        /*0012*/ 	.short	(.L_153 - .L_152)


	//   ....[0]....
	.align		4
.L_152:
        /*0014*/ 	.word	index@(vprintf)


	//----- nvinfo : EIATTR_MERCURY_ISA_VERSION
	.align		4
.L_153:
        /*0018*/ 	.byte	0x03, 0x5f
        /*001a*/ 	.short	0x0101


	//----- nvinfo : EIATTR_VRC_CTA_INIT_COUNT
	.align		4
        /*001c*/ 	.byte	0x02, 0x4a
	.zero		1
	.zero		1


	//----- nvinfo : EIATTR_SYSCALL_OFFSETS
	.align		4
        /*0020*/ 	.byte	0x04, 0x46
        /*0022*/ 	.short	(.L_155 - .L_154)


	//   ....[0]....
.L_154:
        /*0024*/ 	.word	0x00000150


	//----- nvinfo : EIATTR_EXIT_INSTR_OFFSETS
	.align		4
.L_155:
        /*0028*/ 	.byte	0x04, 0x1c
        /*002a*/ 	.short	(.L_157 - .L_156)


	//   ....[0]....
.L_156:
        /*002c*/ 	.word	0x00000160


	//----- nvinfo : EIATTR_SW_WAR
	.align		4
.L_157:
        /*0030*/ 	.byte	0x04, 0x36
        /*0032*/ 	.short	(.L_159 - .L_158)
.L_158:
        /*0034*/ 	.word	0x00000008
.L_159:


//--------------------- .nv.info._Z13print_detailsv --------------------------
	.section	.nv.info._Z13print_detailsv,"",@"SHT_CUDA_INFO"
	.sectionflags	@""
	.align	4


	//----- nvinfo : EIATTR_CUDA_API_VERSION
	.align		4
        /*0000*/ 	.byte	0x04, 0x37
        /*0002*/ 	.short	(.L_161 - .L_160)
.L_160:
        /*0004*/ 	.word	0x00000082


	//----- nvinfo : EIATTR_SPARSE_MMA_MASK
	.align		4
.L_161:
        /*0008*/ 	.byte	0x03, 0x50
        /*000a*/ 	.short	0x0000


	//----- nvinfo : EIATTR_MAXREG_COUNT
	.align		4
        /*000c*/ 	.byte	0x03, 0x1b
        /*000e*/ 	.short	0x00ff


	//----- nvinfo : EIATTR_EXTERNS
	.align		4
        /*0010*/ 	.byte	0x04, 0x0f
        /*0012*/ 	.short	(.L_163 - .L_162)


	//   ....[0]....
	.align		4
.L_162:
        /*0014*/ 	.word	index@(vprintf)


	//----- nvinfo : EIATTR_MERCURY_ISA_VERSION
	.align		4
.L_163:
        /*0018*/ 	.byte	0x03, 0x5f
        /*001a*/ 	.short	0x0101


	//----- nvinfo : EIATTR_VRC_CTA_INIT_COUNT
	.align		4
        /*001c*/ 	.byte	0x02, 0x4a
	.zero		1
	.zero		1


	//----- nvinfo : EIATTR_SYSCALL_OFFSETS
	.align		4
        /*0020*/ 	.byte	0x04, 0x46
        /*0022*/ 	.short	(.L_165 - .L_164)


	//   ....[0]....
.L_164:
        /*0024*/ 	.word	0x000001a0


	//----- nvinfo : EIATTR_EXIT_INSTR_OFFSETS
	.align		4
.L_165:
        /*0028*/ 	.byte	0x04, 0x1c
        /*002a*/ 	.short	(.L_167 - .L_166)


	//   ....[0]....
.L_166:
        /*002c*/ 	.word	0x000001b0


	//----- nvinfo : EIATTR_SW_WAR
	.align		4
.L_167:
        /*0030*/ 	.byte	0x04, 0x36
        /*0032*/ 	.short	(.L_169 - .L_168)
.L_168:
        /*0034*/ 	.word	0x00000008
.L_169:


//--------------------- .nv.info._Z15print_threadIdsv --------------------------
	.section	.nv.info._Z15print_threadIdsv,"",@"SHT_CUDA_INFO"
	.sectionflags	@""
	.align	4


	//----- nvinfo : EIATTR_CUDA_API_VERSION
	.align		4
        /*0000*/ 	.byte	0x04, 0x37
        /*0002*/ 	.short	(.L_171 - .L_170)
.L_170:
        /*0004*/ 	.word	0x00000082


	//----- nvinfo : EIATTR_SPARSE_MMA_MASK
	.align		4
.L_171:
        /*0008*/ 	.byte	0x03, 0x50
        /*000a*/ 	.short	0x0000


	//----- nvinfo : EIATTR_MAXREG_COUNT
	.align		4
        /*000c*/ 	.byte	0x03, 0x1b
        /*000e*/ 	.short	0x00ff


	//----- nvinfo : EIATTR_EXTERNS
	.align		4
        /*0010*/ 	.byte	0x04, 0x0f
        /*0012*/ 	.short	(.L_173 - .L_172)


	//   ....[0]....
	.align		4
.L_172:
        /*0014*/ 	.word	index@(vprintf)


	//----- nvinfo : EIATTR_MERCURY_ISA_VERSION
	.align		4
.L_173:
        /*0018*/ 	.byte	0x03, 0x5f
        /*001a*/ 	.short	0x0101


	//----- nvinfo : EIATTR_VRC_CTA_INIT_COUNT
	.align		4
        /*001c*/ 	.byte	0x02, 0x4a
	.zero		1
	.zero		1


	//----- nvinfo : EIATTR_SYSCALL_OFFSETS
	.align		4
        /*0020*/ 	.byte	0x04, 0x46
        /*0022*/ 	.short	(.L_175 - .L_174)


	//   ....[0]....
.L_174:
        /*0024*/ 	.word	0x00000110


	//----- nvinfo : EIATTR_EXIT_INSTR_OFFSETS
	.align		4
.L_175:
        /*0028*/ 	.byte	0x04, 0x1c
        /*002a*/ 	.short	(.L_177 - .L_176)


	//   ....[0]....
.L_176:
        /*002c*/ 	.word	0x00000120


	//----- nvinfo : EIATTR_SW_WAR
	.align		4
.L_177:
        /*0030*/ 	.byte	0x04, 0x36
        /*0032*/ 	.short	(.L_179 - .L_178)
.L_178:
        /*0034*/ 	.word	0x00000008
.L_179:


//--------------------- .nv.callgraph             --------------------------
	.section	.nv.callgraph,"",@"SHT_CUDA_CALLGRAPH"
	.align	4
	.sectionentsize	8
	.align		4
        /*0000*/ 	.word	0x00000000
	.align		4
        /*0004*/ 	.word	0xffffffff
	.align		4
        /*0008*/ 	.word	index@(_Z13mem_trs_test2Pii)
	.align		4
        /*000c*/ 	.word	index@(vprintf)
	.align		4
        /*0010*/ 	.word	index@(_Z12mem_trs_testPi)
	.align		4
        /*0014*/ 	.word	index@(vprintf)
	.align		4
        /*0018*/ 	.word	index@(_Z46unique_gid_calculation_2d_in_1d_array_2d_blockPi)
	.align		4
        /*001c*/ 	.word	index@(vprintf)
	.align		4
        /*0020*/ 	.word	index@(_Z46unique_gid_calculation_2d_in_1d_array_1d_blockPi)
	.align		4
        /*0024*/ 	.word	index@(vprintf)
	.align		4
        /*0028*/ 	.word	index@(_Z20calculate_unique_gidv)
	.align		4
        /*002c*/ 	.word	index@(vprintf)
	.align		4
        /*0030*/ 	.word	index@(_Z25unique_idx_calc_threadIdxPi)
	.align		4
        /*0034*/ 	.word	index@(vprintf)
	.align		4
        /*0038*/ 	.word	index@(_Z16print_3d_threadsv)
	.align		4
        /*003c*/ 	.word	index@(vprintf)
	.align		4
        /*0040*/ 	.word	index@(_Z13print_detailsv)
	.align		4
        /*0044*/ 	.word	index@(vprintf)
	.align		4
        /*0048*/ 	.word	index@(_Z15print_threadIdsv)
	.align		4
        /*004c*/ 	.word	index@(vprintf)
	.align		4
        /*0050*/ 	.word	0x00000000
	.align		4
        /*0054*/ 	.word	0xfffffffe
	.align		4
        /*0058*/ 	.word	0x00000000
	.align		4
        /*005c*/ 	.word	0xfffffffd
	.align		4
        /*0060*/ 	.word	0x00000000
	.align		4
        /*0064*/ 	.word	0xfffffffc


//--------------------- .nv.constant4             --------------------------
	.section	.nv.constant4,"a",@progbits
	.align	8
	.align		8
.nv.constant4:
        /*0000*/ 	.dword	vprintf
	.align		8
        /*0008*/ 	.dword	$str
	.align		8
        /*0010*/ 	.dword	$str$1
	.align		8
        /*0018*/ 	.dword	$str$2
	.align		8
        /*0020*/ 	.dword	$str$3
	.align		8
        /*0028*/ 	.dword	$str$4
	.align		8
        /*0030*/ 	.dword	$str$5
	.align		8
        /*0038*/ 	.dword	$str$6
	.align		8
        /*0040*/ 	.dword	$str$7
	.align		8
        /*0048*/ 	.dword	$str$8
	.align		8
        /*0050*/ 	.dword	$str$9
	.align		8
        /*0058*/ 	.dword	$str$10
	.align		8
        /*0060*/ 	.dword	$str$11


//--------------------- .text._Z13mem_trs_test2Pii --------------------------
	.section	.text._Z13mem_trs_test2Pii,"ax",@progbits
	.align	128
        .global         _Z13mem_trs_test2Pii
        .type           _Z13mem_trs_test2Pii,@function
        .size           _Z13mem_trs_test2Pii,(.L_x_23 - _Z13mem_trs_test2Pii)
        .other          _Z13mem_trs_test2Pii,@"STO_CUDA_ENTRY STV_DEFAULT"
_Z13mem_trs_test2Pii:
.text._Z13mem_trs_test2Pii:
[----:B------:R-:W0:Y:S01]  /*0000*/  LDC R1, c[0x0][0x37c] ;  /* 0x0000df00ff017b82 */ /* 0x000e220000000800 */
[----:B------:R-:W1:Y:S07]  /*0010*/  S2R R10, SR_TID.X ;  /* 0x00000000000a7919 */ /* 0x000e6e0000002100 */
[----:B------:R-:W1:Y:S01]  /*0020*/  S2UR UR6, SR_CTAID.X ;  /* 0x00000000000679c3 */ /* 0x000e620000002500 */
[----:B------:R-:W2:Y:S01]  /*0030*/  LDCU UR7, c[0x0][0x388] ;  /* 0x00007100ff0777ac */ /* 0x000ea20008000800 */
[----:B0-----:R-:W-:Y:S01]  /*0040*/  VIADD R1, R1, 0xfffffff0 ;  /* 0xfffffff001017836 */ /* 0x001fe20000000000 */
[----:B------:R-:W0:Y:S01]  /*0050*/  LDCU UR4, c[0x0][0x2f8] ;  /* 0x00005f00ff0477ac */ /* 0x000e220008000800 */
[----:B------:R-:W3:Y:S03]  /*0060*/  LDCU UR5, c[0x0][0x2fc] ;  /* 0x00005f80ff0577ac */ /* 0x000ee60008000800 */
[----:B0-----:R-:W-:-:S05]  /*0070*/  IADD3 R6, P1, PT, R1, UR4, RZ ;  /* 0x0000000401067c10 */ /* 0x001fca000ff3e0ff */
[----:B---3--:R-:W-:Y:S01]  /*0080*/  IMAD.X R7, RZ, RZ, UR5, P1 ;  /* 0x00000005ff077e24 */ /* 0x008fe200088e06ff */
[----:B-1----:R-:W-:-:S04]  /*0090*/  LEA R11, R10, UR6, 0x1 ;  /* 0x000000060a0b7c11 */ /* 0x002fc8000f8e08ff */
[----:B--2---:R-:W-:-:S13]  /*00a0*/  ISETP.GE.AND P0, PT, R11, UR7, PT ;  /* 0x000000070b007c0c */ /* 0x004fda000bf06270 */
[----:B------:R-:W-:Y:S05]  /*00b0*/  @P0 EXIT ;  /* 0x000000000000094d */ /* 0x000fea0003800000 */
[----:B------:R-:W0:Y:S01]  /*00c0*/  LDC.64 R2, c[0x0][0x380] ;  /* 0x0000e000ff027b82 */ /* 0x000e220000000a00 */
[----:B------:R-:W1:Y:S01]  /*00d0*/  LDCU.64 UR4, c[0x0][0x358] ;  /* 0x00006b00ff0477ac */ /* 0x000e620008000a00 */
[----:B0-----:R-:W-:-:S06]  /*00e0*/  IMAD.WIDE R2, R11, 0x4, R2 ;  /* 0x000000040b027825 */ /* 0x001fcc00078e0202 */
[----:B-1----:R-:W2:Y:S01]  /*00f0*/  LDG.E R2, desc[UR4][R2.64] ;  /* 0x0000000402027981 */ /* 0x002ea2000c1e1900 */
[----:B------:R-:W-:Y:S01]  /*0100*/  MOV R0, 0x0 ;  /* 0x0000000000007802 */ /* 0x000fe20000000f00 */
[----:B------:R-:W0:Y:S02]  /*0110*/  LDCU.64 UR4, c[0x4][0x60] ;  /* 0x01000c00ff0477ac */ /* 0x000e240008000a00 */
[----:B------:R1:W-:Y:S01]  /*0120*/  STL.64 [R1], R10 ;  /* 0x0000000a01007387 */ /* 0x0003e20000100a00 */
[----:B------:R1:W3:Y:S01]  /*0130*/  LDC.64 R8, c[0x4][R0] ;  /* 0x0100000000087b82 */ /* 0x0002e20000000a00 */
[----:B0-----:R-:W-:Y:S02]  /*0140*/  IMAD.U32 R4, RZ, RZ, UR4 ;  /* 0x00000004ff047e24 */ /* 0x001fe4000f8e00ff */
[----:B------:R-:W-:Y:S01]  /*0150*/  IMAD.U32 R5, RZ, RZ, UR5 ;  /* 0x00000005ff057e24 */ /* 0x000fe2000f8e00ff */
[----:B--23--:R1:W-:Y:S06]  /*0160*/  STL [R1+0x8], R2 ;  /* 0x0000080201007387 */ /* 0x00c3ec0000100800 */
[----:B------:R-:W-:-:S07]  /*0170*/  LEPC R20, `(.L_x_0) ;  /* 0x000000001014794e */ /* 0x000fce0000000000 */
[----:B-1----:R-:W-:Y:S05]  /*0180*/  CALL.ABS.NOINC R8 ;  /* 0x0000000008007343 */ /* 0x002fea0003c00000 */
.L_x_0:
[----:B------:R-:W-:Y:S05]  /*0190*/  EXIT ;  /* 0x000000000000794d */ /* 0x000fea0003800000 */
.L_x_1:
[----:B------:R-:W-:-:S00]  /*01a0*/  BRA `(.L_x_1) ;  /* 0xfffffffc00fc7947 */ /* 0x000fc0000383ffff */
[----:B------:R-:W-:-:S00]  /*01b0*/  NOP ;  /* 0x0000000000007918 */ /* 0x000fc00000000000 */
        /* <DEDUP_REMOVED lines=12> */
.L_x_23:


//--------------------- .text._Z12mem_trs_testPi  --------------------------
	.section	.text._Z12mem_trs_testPi,"ax",@progbits
	.align	128
        .global         _Z12mem_trs_testPi
        .type           _Z12mem_trs_testPi,@function
        .size           _Z12mem_trs_testPi,(.L_x_24 - _Z12mem_trs_testPi)
        .other          _Z12mem_trs_testPi,@"STO_CUDA_ENTRY STV_DEFAULT"
_Z12mem_trs_testPi:
.text._Z12mem_trs_testPi:
[----:B------:R-:W0:Y:S01]  /*0000*/  LDC R1, c[0x0][0x37c] ;  /* 0x0000df00ff017b82 */ /* 0x000e220000000800 */
[----:B------:R-:W1:Y:S07]  /*0010*/  S2R R10, SR_TID.X ;  /* 0x00000000000a7919 */ /* 0x000e6e0000002100 */
[----:B------:R-:W1:Y:S01]  /*0020*/  S2UR UR6, SR_CTAID.X ;  /* 0x00000000000679c3 */ /* 0x000e620000002500 */
[----:B------:R-:W2:Y:S01]  /*0030*/  LDCU.64 UR4, c[0x0][0x358] ;  /* 0x00006b00ff0477ac */ /* 0x000ea20008000a00 */
[----:B0-----:R-:W-:-:S06]  /*0040*/  VIADD R1, R1, 0xfffffff0 ;  /* 0xfffffff001017836 */ /* 0x001fcc0000000000 */
[----:B------:R-:W0:Y:S01]  /*0050*/  LDC.64 R2, c[0x0][0x380] ;  /* 0x0000e000ff027b82 */ /* 0x000e220000000a00 */
[----:B-1----:R-:W-:Y:S01]  /*0060*/  LEA R11, R10, UR6, 0x1 ;  /* 0x000000060a0b7c11 */ /* 0x002fe2000f8e08ff */
[----:B------:R-:W1:Y:S04]  /*0070*/  LDCU.64 UR6, c[0x4][0x60] ;  /* 0x01000c00ff0677ac */ /* 0x000e680008000a00 */
[----:B0-----:R-:W-:-:S06]  /*0080*/  IMAD.WIDE R2, R11, 0x4, R2 ;  /* 0x000000040b027825 */ /* 0x001fcc00078e0202 */
[----:B--2---:R-:W2:Y:S01]  /*0090*/  LDG.E R2, desc[UR4][R2.64] ;  /* 0x0000000402027981 */ /* 0x004ea2000c1e1900 */
[----:B------:R-:W-:Y:S01]  /*00a0*/  MOV R0, 0x0 ;  /* 0x0000000000007802 */ /* 0x000fe20000000f00 */
[----:B------:R-:W0:Y:S02]  /*00b0*/  LDCU UR4, c[0x0][0x2f8] ;  /* 0x00005f00ff0477ac */ /* 0x000e240008000800 */
[----:B------:R3:W-:Y:S01]  /*00c0*/  STL.64 [R1], R10 ;  /* 0x0000000a01007387 */ /* 0x0007e20000100a00 */
[----:B------:R3:W4:Y:S01]  /*00d0*/  LDC.64 R8, c[0x4][R0] ;  /* 0x0100000000087b82 */ /* 0x0007220000000a00 */
[----:B------:R-:W5:Y:S01]  /*00e0*/  LDCU UR5, c[0x0][0x2fc] ;  /* 0x00005f80ff0577ac */ /* 0x000f620008000800 */
[----:B-1----:R-:W-:Y:S01]  /*00f0*/  IMAD.U32 R4, RZ, RZ, UR6 ;  /* 0x00000006ff047e24 */ /* 0x002fe2000f8e00ff */
[----:B------:R-:W-:Y:S02]  /*0100*/  MOV R5, UR7 ;  /* 0x0000000700057c02 */ /* 0x000fe40008000f00 */
[----:B0-----:R-:W-:-:S05]  /*0110*/  IADD3 R6, P0, PT, R1, UR4, RZ ;  /* 0x0000000401067c10 */ /* 0x001fca000ff1e0ff */
[----:B-----5:R-:W-:Y:S01]  /*0120*/  IMAD.X R7, RZ, RZ, UR5, P0 ;  /* 0x00000005ff077e24 */ /* 0x020fe200080e06ff */
[----:B--2-4-:R3:W-:Y:S07]  /*0130*/  STL [R1+0x8], R2 ;  /* 0x0000080201007387 */ /* 0x0147ee0000100800 */
[----:B------:R-:W-:-:S07]  /*0140*/  LEPC R20, `(.L_x_2) ;  /* 0x000000001014794e */ /* 0x000fce0000000000 */
[----:B---3--:R-:W-:Y:S05]  /*0150*/  CALL.ABS.NOINC R8 ;  /* 0x0000000008007343 */ /* 0x008fea0003c00000 */
.L_x_2:
[----:B------:R-:W-:Y:S05]  /*0160*/  EXIT ;  /* 0x000000000000794d */ /* 0x000fea0003800000 */
.L_x_3:
        /* <DEDUP_REMOVED lines=9> */
.L_x_24:


//--------------------- .text._Z46unique_gid_calculation_2d_in_1d_array_2d_blockPi --------------------------
	.section	.text._Z46unique_gid_calculation_2d_in_1d_array_2d_blockPi,"ax",@progbits
	.align	128
        .global         _Z46unique_gid_calculation_2d_in_1d_array_2d_blockPi
        .type           _Z46unique_gid_calculation_2d_in_1d_array_2d_blockPi,@function
        .size           _Z46unique_gid_calculation_2d_in_1d_array_2d_blockPi,(.L_x_25 - _Z46unique_gid_calculation_2d_in_1d_array_2d_blockPi)
        .other          _Z46unique_gid_calculation_2d_in_1d_array_2d_blockPi,@"STO_CUDA_ENTRY STV_DEFAULT"
_Z46unique_gid_calculation_2d_in_1d_array_2d_blockPi:
.text._Z46unique_gid_calculation_2d_in_1d_array_2d_blockPi:
[----:B------:R-:W0:Y:S01]  /*0000*/  LDC R1, c[0x0][0x37c] ;  /* 0x0000df00ff017b82 */ /* 0x000e220000000800 */
[----:B------:R-:W1:Y:S01]  /*0010*/  S2R R2, SR_TID.X ;  /* 0x0000000000027919 */ /* 0x000e620000002100 */
[----:B------:R-:W2:Y:S06]  /*0020*/  LDCU UR5, c[0x0][0x2fc] ;  /* 0x00005f80ff0577ac */ /* 0x000eac0008000800 */
[----:B------:R-:W3:Y:S01]  /*0030*/  S2UR UR9, SR_CTAID.X ;  /* 0x00000000000979c3 */ /* 0x000ee20000002500 */
[----:B0-----:R-:W-:Y:S01]  /*0040*/  IADD3 R1, PT, PT, R1, -0x10, RZ ;  /* 0xfffffff001017810 */ /* 0x001fe20007ffe0ff */
[----:B------:R-:W3:Y:S01]  /*0050*/  S2R R0, SR_CTAID.Y ;  /* 0x0000000000007919 */ /* 0x000ee20000002600 */
[----:B------:R-:W0:Y:S01]  /*0060*/  LDCU UR8, c[0x0][0x360] ;  /* 0x00006c00ff0877ac */ /* 0x000e220008000800 */
[----:B------:R-:W1:Y:S01]  /*0070*/  S2R R5, SR_TID.Y ;  /* 0x0000000000057919 */ /* 0x000e620000002200 */
[----:B------:R-:W0:Y:S03]  /*0080*/  LDCU UR4, c[0x0][0x364] ;  /* 0x00006c80ff0477ac */ /* 0x000e260008000800 */
[----:B------:R-:W3:Y:S01]  /*0090*/  LDC R3, c[0x0][0x370] ;  /* 0x0000dc00ff037b82 */ /* 0x000ee20000000800 */
[----:B------:R-:W4:Y:S07]  /*00a0*/  LDCU.64 UR6, c[0x0][0x358] ;  /* 0x00006b00ff0677ac */ /* 0x000f2e0008000a00 */
[----:B------:R-:W5:Y:S01]  /*00b0*/  LDC.64 R8, c[0x0][0x380] ;  /* 0x0000e000ff087b82 */ /* 0x000f620000000a00 */
[----:B0-----:R-:W-:Y:S01]  /*00c0*/  UIMAD UR4, UR8, UR4, URZ ;  /* 0x00000004080472a4 */ /* 0x001fe2000f8e02ff */
[----:B---3--:R-:W-:-:S02]  /*00d0*/  IMAD R3, R3, R0, UR9 ;  /* 0x0000000903037e24 */ /* 0x008fc4000f8e0200 */
[----:B-1----:R-:W-:-:S04]  /*00e0*/  IMAD R2, R5, UR8, R2 ;  /* 0x0000000805027c24 */ /* 0x002fc8000f8e0202 */
[----:B------:R-:W-:-:S04]  /*00f0*/  IMAD R3, R3, UR4, R2 ;  /* 0x0000000403037c24 */ /* 0x000fc8000f8e0202 */
[----:B-----5:R-:W-:-:S06]  /*0100*/  IMAD.WIDE R8, R3, 0x4, R8 ;  /* 0x0000000403087825 */ /* 0x020fcc00078e0208 */
[----:B----4-:R-:W3:Y:S01]  /*0110*/  LDG.E R8, desc[UR6][R8.64] ;  /* 0x0000000608087981 */ /* 0x010ee2000c1e1900 */
[----:B------:R-:W-:Y:S01]  /*0120*/  MOV R0, 0x0 ;  /* 0x0000000000007802 */ /* 0x000fe20000000f00 */
[----:B------:R-:W0:Y:S02]  /*0130*/  LDCU UR4, c[0x0][0x2f8] ;  /* 0x00005f00ff0477ac */ /* 0x000e240008000800 */
[----:B------:R1:W-:Y:S01]  /*0140*/  STL.64 [R1], R2 ;  /* 0x0000000201007387 */ /* 0x0003e20000100a00 */
[----:B------:R1:W4:Y:S01]  /*0150*/  LDC.64 R10, c[0x4][R0] ;  /* 0x01000000000a7b82 */ /* 0x0003220000000a00 */
[----:B------:R-:W5:Y:S01]  /*0160*/  LDCU.64 UR6, c[0x4][0x60] ;  /* 0x01000c00ff0677ac */ /* 0x000f620008000a00 */
[----:B0-----:R-:W-:Y:S02]  /*0170*/  IADD3 R6, P0, PT, R1, UR4, RZ ;  /* 0x0000000401067c10 */ /* 0x001fe4000ff1e0ff */
[----:B-----5:R-:W-:Y:S02]  /*0180*/  MOV R4, UR6 ;  /* 0x0000000600047c02 */ /* 0x020fe40008000f00 */
[----:B------:R-:W-:-:S02]  /*0190*/  MOV R5, UR7 ;  /* 0x0000000700057c02 */ /* 0x000fc40008000f00 */
[----:B--2---:R-:W-:Y:S01]  /*01a0*/  IADD3.X R7, PT, PT, RZ, UR5, RZ, P0, !PT ;  /* 0x00000005ff077c10 */ /* 0x004fe200087fe4ff */
[----:B---34-:R1:W-:Y:S06]  /*01b0*/  STL [R1+0x8], R8 ;  /* 0x0000080801007387 */ /* 0x0183ec0000100800 */
[----:B------:R-:W-:-:S07]  /*01c0*/  LEPC R20, `(.L_x_4) ;  /* 0x000000001014794e */ /* 0x000fce0000000000 */
[----:B-1----:R-:W-:Y:S05]  /*01d0*/  CALL.ABS.NOINC R10 ;  /* 0x000000000a007343 */ /* 0x002fea0003c00000 */
.L_x_4:
[----:B------:R-:W-:Y:S05]  /*01e0*/  EXIT ;  /* 0x000000000000794d */ /* 0x000fea0003800000 */
.L_x_5:
        /* <DEDUP_REMOVED lines=9> */
.L_x_25:


//--------------------- .text._Z46unique_gid_calculation_2d_in_1d_array_1d_blockPi --------------------------
	.section	.text._Z46unique_gid_calculation_2d_in_1d_array_1d_blockPi,"ax",@progbits
	.align	128
        .global         _Z46unique_gid_calculation_2d_in_1d_array_1d_blockPi
        .type           _Z46unique_gid_calculation_2d_in_1d_array_1d_blockPi,@function
        .size           _Z46unique_gid_calculation_2d_in_1d_array_1d_blockPi,(.L_x_26 - _Z46unique_gid_calculation_2d_in_1d_array_1d_blockPi)
        .other          _Z46unique_gid_calculation_2d_in_1d_array_1d_blockPi,@"STO_CUDA_ENTRY STV_DEFAULT"
_Z46unique_gid_calculation_2d_in_1d_array_1d_blockPi:
.text._Z46unique_gid_calculation_2d_in_1d_array_1d_blockPi:
[----:B------:R-:W0:Y:S01]  /*0000*/  LDC R1, c[0x0][0x37c] ;  /* 0x0000df00ff017b82 */ /* 0x000e220000000800 */
[----:B------:R-:W1:Y:S01]  /*0010*/  S2R R2, SR_TID.X ;  /* 0x0000000000027919 */ /* 0x000e620000002100 */
[----:B------:R-:W2:Y:S01]  /*0020*/  LDCU UR4, c[0x0][0x2f8] ;  /* 0x00005f00ff0477ac */ /* 0x000ea20008000800 */
[----:B0-----:R-:W-:Y:S01]  /*0030*/  VIADD R1, R1, 0xfffffff8 ;  /* 0xfffffff801017836 */ /* 0x001fe20000000000 */
[----:B------:R-:W-:Y:S01]  /*0040*/  MOV R24, 0x0 ;  /* 0x0000000000187802 */ /* 0x000fe20000000f00 */
[----:B------:R-:W1:Y:S01]  /*0050*/  S2R R3, SR_TID.Y ;  /* 0x0000000000037919 */ /* 0x000e620000002200 */
[----:B------:R-:W0:Y:S02]  /*0060*/  LDCU UR5, c[0x0][0x2fc] ;  /* 0x00005f80ff0577ac */ /* 0x000e240008000800 */
[----:B------:R3:W4:Y:S01]  /*0070*/  LDC.64 R8, c[0x4][R24] ;  /* 0x0100000018087b82 */ /* 0x0007220000000a00 */
[----:B------:R-:W5:Y:S01]  /*0080*/  LDCU.64 UR6, c[0x4][0x30] ;  /* 0x01000600ff0677ac */ /* 0x000f620008000a00 */
[----:B--2---:R-:W-:-:S05]  /*0090*/  IADD3 R23, P0, PT, R1, UR4, RZ ;  /* 0x0000000401177c10 */ /* 0x004fca000ff1e0ff */
[----:B0-----:R-:W-:Y:S02]  /*00a0*/  IMAD.X R22, RZ, RZ, UR5, P0 ;  /* 0x00000005ff167e24 */ /* 0x001fe400080e06ff */
[----:B------:R-:W-:Y:S01]  /*00b0*/  IMAD.MOV.U32 R6, RZ, RZ, R23 ;  /* 0x000000ffff067224 */ /* 0x000fe200078e0017 */
[----:B-----5:R-:W-:Y:S01]  /*00c0*/  MOV R4, UR6 ;  /* 0x0000000600047c02 */ /* 0x020fe20008000f00 */
[----:B------:R-:W-:Y:S01]  /*00d0*/  IMAD.U32 R5, RZ, RZ, UR7 ;  /* 0x00000007ff057e24 */ /* 0x000fe2000f8e00ff */
[----:B------:R-:W-:Y:S01]  /*00e0*/  MOV R7, R22 ;  /* 0x0000001600077202 */ /* 0x000fe20000000f00 */
[----:B-1----:R3:W-:Y:S06]  /*00f0*/  STL.64 [R1], R2 ;  /* 0x0000000201007387 */ /* 0x0027ec0000100a00 */
[----:B------:R-:W-:-:S07]  /*0100*/  LEPC R20, `(.L_x_6) ;  /* 0x000000001014794e */ /* 0x000fce0000000000 */
[----:B---34-:R-:W-:Y:S05]  /*0110*/  CALL.ABS.NOINC R8 ;  /* 0x0000000008007343 */ /* 0x018fea0003c00000 */
.L_x_6:
[----:B------:R-:W0:Y:S01]  /*0120*/  S2R R16, SR_CTAID.X ;  /* 0x0000000000107919 */ /* 0x000e220000002500 */
[----:B------:R1:W2:Y:S01]  /*0130*/  LDC.64 R8, c[0x4][R24] ;  /* 0x0100000018087b82 */ /* 0x0002a20000000a00 */
[----:B------:R-:W3:Y:S01]  /*0140*/  LDCU.64 UR4, c[0x4][0x38] ;  /* 0x01000700ff0477ac */ /* 0x000ee20008000a00 */
[----:B------:R-:W-:Y:S01]  /*0150*/  MOV R6, R23 ;  /* 0x0000001700067202 */ /* 0x000fe20000000f00 */
[----:B------:R-:W0:Y:S01]  /*0160*/  S2R R17, SR_CTAID.Y ;  /* 0x0000000000117919 */ /* 0x000e220000002600 */
[----:B------:R-:W-:Y:S02]  /*0170*/  IMAD.MOV.U32 R7, RZ, RZ, R22 ;  /* 0x000000ffff077224 */ /* 0x000fe400078e0016 */
[----:B---3--:R-:W-:Y:S02]  /*0180*/  IMAD.U32 R4, RZ, RZ, UR4 ;  /* 0x00000004ff047e24 */ /* 0x008fe4000f8e00ff */
[----:B------:R-:W-:Y:S01]  /*0190*/  IMAD.U32 R5, RZ, RZ, UR5 ;  /* 0x00000005ff057e24 */ /* 0x000fe2000f8e00ff */
[----:B0-----:R1:W-:Y:S06]  /*01a0*/  STL.64 [R1], R16 ;  /* 0x0000001001007387 */ /* 0x0013ec0000100a00 */
[----:B------:R-:W-:-:S07]  /*01b0*/  LEPC R20, `(.L_x_7) ;  /* 0x000000001014794e */ /* 0x000fce0000000000 */
[----:B-12---:R-:W-:Y:S05]  /*01c0*/  CALL.ABS.NOINC R8 ;  /* 0x0000000008007343 */ /* 0x006fea0003c00000 */
.L_x_7:
[----:B------:R-:W0:Y:S01]  /*01d0*/  LDC R18, c[0x0][0x360] ;  /* 0x0000d800ff127b82 */ /* 0x000e220000000800 */
[----:B------:R-:W1:Y:S01]  /*01e0*/  LDCU.64 UR4, c[0x4][0x40] ;  /* 0x01000800ff0477ac */ /* 0x000e620008000a00 */
[----:B------:R-:W-:Y:S02]  /*01f0*/  IMAD.MOV.U32 R6, RZ, RZ, R23 ;  /* 0x000000ffff067224 */ /* 0x000fe400078e0017 */
[----:B------:R-:W-:-:S04]  /*0200*/  IMAD.MOV.U32 R7, RZ, RZ, R22 ;  /* 0x000000ffff077224 */ /* 0x000fc800078e0016 */
[----:B------:R-:W0:Y:S08]  /*0210*/  LDC R19, c[0x0][0x364] ;  /* 0x0000d900ff137b82 */ /* 0x000e300000000800 */
[----:B------:R2:W3:Y:S01]  /*0220*/  LDC.64 R8, c[0x4][R24] ;  /* 0x0100000018087b82 */ /* 0x0004e20000000a00 */
[----:B-1----:R-:W-:Y:S01]  /*0230*/  IMAD.U32 R4, RZ, RZ, UR4 ;  /* 0x00000004ff047e24 */ /* 0x002fe2000f8e00ff */
[----:B------:R-:W-:Y:S01]  /*0240*/  MOV R5, UR5 ;  /* 0x0000000500057c02 */ /* 0x000fe20008000f00 */
[----:B0-----:R2:W-:Y:S06]  /*0250*/  STL.64 [R1], R18 ;  /* 0x0000001201007387 */ /* 0x0015ec0000100a00 */
[----:B------:R-:W-:-:S07]  /*0260*/  LEPC R20, `(.L_x_8) ;  /* 0x000000001014794e */ /* 0x000fce0000000000 */
[----:B--23--:R-:W-:Y:S05]  /*0270*/  CALL.ABS.NOINC R8 ;  /* 0x0000000008007343 */ /* 0x00cfea0003c00000 */
.L_x_8:
[----:B------:R-:W-:Y:S01]  /*0280*/  IADD3 R0, PT, PT, R2, R16, R18 ;  /* 0x0000001002007210 */ /* 0x000fe20007ffe012 */
[----:B------:R0:W1:Y:S01]  /*0290*/  LDC.64 R8, c[0x4][R24] ;  /* 0x0100000018087b82 */ /* 0x0000620000000a00 */
[----:B------:R-:W2:Y:S01]  /*02a0*/  LDCU.64 UR4, c[0x4][0x48] ;  /* 0x01000900ff0477ac */ /* 0x000ea20008000a00 */
[----:B------:R-:W-:Y:S01]  /*02b0*/  IMAD.MOV.U32 R6, RZ, RZ, R23 ;  /* 0x000000ffff067224 */ /* 0x000fe200078e0017 */
[----:B------:R-:W-:Y:S01]  /*02c0*/  MOV R7, R22 ;  /* 0x0000001600077202 */ /* 0x000fe20000000f00 */
[----:B------:R0:W-:Y:S01]  /*02d0*/  STL [R1], R0 ;  /* 0x0000000001007387 */ /* 0x0001e20000100800 */
[----:B--2---:R-:W-:Y:S01]  /*02e0*/  MOV R4, UR4 ;  /* 0x0000000400047c02 */ /* 0x004fe20008000f00 */
[----:B0-----:R-:W-:-:S07]  /*02f0*/  IMAD.U32 R5, RZ, RZ, UR5 ;  /* 0x00000005ff057e24 */ /* 0x001fce000f8e00ff */
[----:B------:R-:W-:-:S07]  /*0300*/  LEPC R20, `(.L_x_9) ;  /* 0x000000001014794e */ /* 0x000fce0000000000 */
[----:B-1----:R-:W-:Y:S05]  /*0310*/  CALL.ABS.NOINC R8 ;  /* 0x0000000008007343 */ /* 0x002fea0003c00000 */
.L_x_9:
[----:B------:R-:W0:Y:S01]  /*0320*/  LDCU UR4, c[0x0][0x370] ;  /* 0x00006e00ff0477ac */ /* 0x000e220008000800 */
[----:B------:R1:W2:Y:S01]  /*0330*/  LDC.64 R8, c[0x4][R24] ;  /* 0x0100000018087b82 */ /* 0x0002a20000000a00 */
[----:B------:R-:W-:Y:S01]  /*0340*/  IMAD.MOV.U32 R6, RZ, RZ, R23 ;  /* 0x000000ffff067224 */ /* 0x000fe200078e0017 */
[----:B------:R-:W-:Y:S01]  /*0350*/  MOV R7, R22 ;  /* 0x0000001600077202 */ /* 0x000fe20000000f00 */
[----:B0-----:R-:W-:Y:S01]  /*0360*/  IMAD R17, R17, UR4, R16 ;  /* 0x0000000411117c24 */ /* 0x001fe2000f8e0210 */
[----:B------:R-:W0:Y:S03]  /*0370*/  LDCU.64 UR4, c[0x4][0x50] ;  /* 0x01000a00ff0477ac */ /* 0x000e260008000a00 */
[----:B------:R-:W-:Y:S02]  /*0380*/  IMAD R2, R17, R18, R2 ;  /* 0x0000001211027224 */ /* 0x000fe400078e0202 */
[----:B------:R-:W3:Y:S03]  /*0390*/  LDC.64 R16, c[0x0][0x358] ;  /* 0x0000d600ff107b82 */ /* 0x000ee60000000a00 */
[----:B------:R1:W-:Y:S01]  /*03a0*/  STL [R1], R2 ;  /* 0x0000000201007387 */ /* 0x0003e20000100800 */
[----:B0-----:R-:W-:Y:S01]  /*03b0*/  IMAD.U32 R4, RZ, RZ, UR4 ;  /* 0x00000004ff047e24 */ /* 0x001fe2000f8e00ff */
[----:B-1----:R-:W-:-:S07]  /*03c0*/  MOV R5, UR5 ;  /* 0x0000000500057c02 */ /* 0x002fce0008000f00 */
[----:B------:R-:W-:-:S07]  /*03d0*/  LEPC R20, `(.L_x_10) ;  /* 0x000000001014794e */ /* 0x000fce0000000000 */
[----:B--23--:R-:W-:Y:S05]  /*03e0*/  CALL.ABS.NOINC R8 ;  /* 0x0000000008007343 */ /* 0x00cfea0003c00000 */
.L_x_10:
[----:B------:R-:W0:Y:S01]  /*03f0*/  LDC.64 R4, c[0x0][0x380] ;  /* 0x0000e000ff047b82 */ /* 0x000e220000000a00 */
[----:B------:R-:W-:Y:S02]  /*0400*/  R2UR UR4, R16 ;  /* 0x00000000100472ca */ /* 0x000fe400000e0000 */
[----:B------:R-:W-:Y:S01]  /*0410*/  R2UR UR5, R17 ;  /* 0x00000000110572ca */ /* 0x000fe200000e0000 */
[----:B0-----:R-:W-:-:S12]  /*0420*/  IMAD.WIDE R2, R2, 0x4, R4 ;  /* 0x0000000402027825 */ /* 0x001fd800078e0204 */
[----:B------:R-:W2:Y:S01]  /*0430*/  LDG.E R2, desc[UR4][R2.64] ;  /* 0x0000000402027981 */ /* 0x000ea2000c1e1900 */
[----:B------:R-:W0:Y:S01]  /*0440*/  LDC.64 R24, c[0x4][R24] ;  /* 0x0100000018187b82 */ /* 0x000e220000000a00 */
[----:B------:R-:W1:Y:S01]  /*0450*/  LDCU.64 UR4, c[0x4][0x58] ;  /* 0x01000b00ff0477ac */ /* 0x000e620008000a00 */
[----:B------:R-:W-:Y:S01]  /*0460*/  IMAD.MOV.U32 R6, RZ, RZ, R23 ;  /* 0x000000ffff067224 */ /* 0x000fe200078e0017 */
[----:B------:R-:W-:Y:S01]  /*0470*/  MOV R7, R22 ;  /* 0x0000001600077202 */ /* 0x000fe20000000f00 */
[----:B-1----:R-:W-:Y:S01]  /*0480*/  IMAD.U32 R4, RZ, RZ, UR4 ;  /* 0x00000004ff047e24 */ /* 0x002fe2000f8e00ff */
[----:B------:R-:W-:Y:S01]  /*0490*/  MOV R5, UR5 ;  /* 0x0000000500057c02 */ /* 0x000fe20008000f00 */
[----:B0-2---:R1:W-:Y:S06]  /*04a0*/  STL [R1], R2 ;  /* 0x0000000201007387 */ /* 0x0053ec0000100800 */
[----:B------:R-:W-:-:S07]  /*04b0*/  LEPC R20, `(.L_x_11) ;  /* 0x000000001014794e */ /* 0x000fce0000000000 */
[----:B-1----:R-:W-:Y:S05]  /*04c0*/  CALL.ABS.NOINC R24 ;  /* 0x0000000018007343 */ /* 0x002fea0003c00000 */
.L_x_11:
[----:B------:R-:W-:Y:S05]  /*04d0*/  EXIT ;  /* 0x000000000000794d */ /* 0x000fea0003800000 */
.L_x_12:
        /* <DEDUP_REMOVED lines=10> */
.L_x_26:


//--------------------- .text._Z20calculate_unique_gidv --------------------------
	.section	.text._Z20calculate_unique_gidv,"ax",@progbits
	.align	128
        .global         _Z20calculate_unique_gidv
        .type           _Z20calculate_unique_gidv,@function
        .size           _Z20calculate_unique_gidv,(.L_x_27 - _Z20calculate_unique_gidv)
        .other          _Z20calculate_unique_gidv,@"STO_CUDA_ENTRY STV_DEFAULT"
_Z20calculate_unique_gidv:
.text._Z20calculate_unique_gidv:
[----:B------:R-:W0:Y:S01]  /*0000*/  LDC R1, c[0x0][0x37c] ;  /* 0x0000df00ff017b82 */ /* 0x000e220000000800 */
[----:B------:R-:W1:Y:S01]  /*0010*/  S2R R8, SR_TID.X ;  /* 0x0000000000087919 */ /* 0x000e620000002100 */
[----:B------:R-:W2:Y:S06]  /*0020*/  LDCU UR5, c[0x0][0x2fc] ;  /* 0x00005f80ff0577ac */ /* 0x000eac0008000800 */
[----:B------:R-:W1:Y:S01]  /*0030*/  LDC R10, c[0x0][0x360] ;  /* 0x0000d800ff0a7b82 */ /* 0x000e620000000800 */
[----:B0-----:R-:W-:Y:S01]  /*0040*/  VIADD R1, R1, 0xfffffff0 ;  /* 0xfffffff001017836 */ /* 0x001fe20000000000 */
[----:B------:R-:W1:Y:S01]  /*0050*/  S2R R9, SR_CTAID.X ;  /* 0x0000000000097919 */ /* 0x000e620000002500 */
[----:B------:R-:W-:Y:S01]  /*0060*/  MOV R0, 0x0 ;  /* 0x0000000000007802 */ /* 0x000fe20000000f00 */
[----:B------:R-:W0:Y:S04]  /*0070*/  LDCU UR4, c[0x0][0x2f8] ;  /* 0x00005f00ff0477ac */ /* 0x000e280008000800 */
[----:B------:R3:W4:Y:S01]  /*0080*/  LDC.64 R2, c[0x4][R0] ;  /* 0x0100000000027b82 */ /* 0x0007220000000a00 */
[----:B------:R-:W5:Y:S01]  /*0090*/  LDCU.64 UR6, c[0x4][0x28] ;  /* 0x01000500ff0677ac */ /* 0x000f620008000a00 */
[----:B0-----:R-:W-:Y:S01]  /*00a0*/  IADD3 R6, P0, PT, R1, UR4, RZ ;  /* 0x0000000401067c10 */ /* 0x001fe2000ff1e0ff */
[----:B-----5:R-:W-:Y:S01]  /*00b0*/  IMAD.U32 R4, RZ, RZ, UR6 ;  /* 0x00000006ff047e24 */ /* 0x020fe2000f8e00ff */
[----:B------:R-:W-:-:S03]  /*00c0*/  MOV R5, UR7 ;  /* 0x0000000700057c02 */ /* 0x000fc60008000f00 */
[----:B--2---:R-:W-:Y:S02]  /*00d0*/  IMAD.X R7, RZ, RZ, UR5, P0 ;  /* 0x00000005ff077e24 */ /* 0x004fe400080e06ff */
[----:B-1----:R-:W-:-:S05]  /*00e0*/  IMAD R11, R9, R10, R8 ;  /* 0x0000000a090b7224 */ /* 0x002fca00078e0208 */
[----:B------:R3:W-:Y:S02]  /*00f0*/  STL.128 [R1], R8 ;  /* 0x0000000801007387 */ /* 0x0007e40000100c00 */
[----:B------:R-:W-:-:S07]  /*0100*/  LEPC R20, `(.L_x_13) ;  /* 0x000000001014794e */ /* 0x000fce0000000000 */
[----:B---34-:R-:W-:Y:S05]  /*0110*/  CALL.ABS.NOINC R2 ;  /* 0x0000000002007343 */ /* 0x018fea0003c00000 */
.L_x_13:
[----:B------:R-:W-:Y:S05]  /*0120*/  EXIT ;  /* 0x000000000000794d */ /* 0x000fea0003800000 */
.L_x_14:
        /* <DEDUP_REMOVED lines=13> */
.L_x_27:


//--------------------- .text._Z25unique_idx_calc_threadIdxPi --------------------------
	.section	.text._Z25unique_idx_calc_threadIdxPi,"ax",@progbits
	.align	128
        .global         _Z25unique_idx_calc_threadIdxPi
        .type           _Z25unique_idx_calc_threadIdxPi,@function
        .size           _Z25unique_idx_calc_threadIdxPi,(.L_x_28 - _Z25unique_idx_calc_threadIdxPi)
        .other          _Z25unique_idx_calc_threadIdxPi,@"STO_CUDA_ENTRY STV_DEFAULT"
_Z25unique_idx_calc_threadIdxPi:
.text._Z25unique_idx_calc_threadIdxPi:
[----:B------:R-:W0:Y:S01]  /*0000*/  LDC R1, c[0x0][0x37c] ;  /* 0x0000df00ff017b82 */ /* 0x000e220000000800 */
[----:B------:R-:W1:Y:S01]  /*0010*/  S2R R2, SR_TID.X ;  /* 0x0000000000027919 */ /* 0x000e620000002100 */
[----:B------:R-:W2:Y:S06]  /*0020*/  LDCU UR6, c[0x0][0x2fc] ;  /* 0x00005f80ff0677ac */ /* 0x000eac0008000800 */
[----:B------:R-:W1:Y:S01]  /*0030*/  S2UR UR7, SR_CTAID.X ;  /* 0x00000000000779c3 */ /* 0x000e620000002500 */
[----:B0-----:R-:W-:Y:S01]  /*0040*/  VIADD R1, R1, 0xfffffff8 ;  /* 0xfffffff801017836 */ /* 0x001fe20000000000 */
[----:B------:R-:W0:Y:S06]  /*0050*/  LDCU.64 UR4, c[0x0][0x358] ;  /* 0x00006b00ff0477ac */ /* 0x000e2c0008000a00 */
[----:B------:R-:W3:Y:S01]  /*0060*/  LDC.64 R8, c[0x0][0x380] ;  /* 0x0000e000ff087b82 */ /* 0x000ee20000000a00 */
[----:B------:R-:W-:Y:S01]  /*0070*/  MOV R0, 0x0 ;  /* 0x0000000000007802 */ /* 0x000fe20000000f00 */
[----:B------:R-:W4:Y:S06]  /*0080*/  LDCU.64 UR8, c[0x4][0x20] ;  /* 0x01000400ff0877ac */ /* 0x000f2c0008000a00 */
[----:B------:R-:W1:Y:S02]  /*0090*/  LDC R3, c[0x0][0x360] ;  /* 0x0000d800ff037b82 */ /* 0x000e640000000800 */
[----:B-1----:R-:W-:-:S04]  /*00a0*/  IMAD R2, R3, UR7, R2 ;  /* 0x0000000703027c24 */ /* 0x002fc8000f8e0202 */
[----:B---3--:R-:W-:-:S05]  /*00b0*/  IMAD.WIDE R8, R2, 0x4, R8 ;  /* 0x0000000402087825 */ /* 0x008fca00078e0208 */
[----:B0-----:R-:W3:Y:S01]  /*00c0*/  LDG.E R3, desc[UR4][R8.64] ;  /* 0x0000000408037981 */ /* 0x001ee2000c1e1900 */
[----:B------:R-:W0:Y:S01]  /*00d0*/  LDCU UR4, c[0x0][0x2f8] ;  /* 0x00005f00ff0477ac */ /* 0x000e220008000800 */
[----:B------:R1:W1:Y:S01]  /*00e0*/  LDC.64 R10, c[0x4][R0] ;  /* 0x01000000000a7b82 */ /* 0x0002620000000a00 */
[----:B----4-:R-:W-:Y:S01]  /*00f0*/  IMAD.U32 R4, RZ, RZ, UR8 ;  /* 0x00000008ff047e24 */ /* 0x010fe2000f8e00ff */
[----:B------:R-:W-:Y:S02]  /*0100*/  MOV R5, UR9 ;  /* 0x0000000900057c02 */ /* 0x000fe40008000f00 */
[----:B0-----:R-:W-:-:S04]  /*0110*/  IADD3 R6, P0, PT, R1, UR4, RZ ;  /* 0x0000000401067c10 */ /* 0x001fc8000ff1e0ff */
[----:B--2---:R-:W-:Y:S01]  /*0120*/  IADD3.X R7, PT, PT, RZ, UR6, RZ, P0, !PT ;  /* 0x00000006ff077c10 */ /* 0x004fe200087fe4ff */
[----:B-1-3--:R0:W-:Y:S08]  /*0130*/  STL.64 [R1], R2 ;  /* 0x0000000201007387 */ /* 0x00a1f00000100a00 */
[----:B------:R-:W-:-:S07]  /*0140*/  LEPC R20, `(.L_x_15) ;  /* 0x000000001014794e */ /* 0x000fce0000000000 */
[----:B0-----:R-:W-:Y:S05]  /*0150*/  CALL.ABS.NOINC R10 ;  /* 0x000000000a007343 */ /* 0x001fea0003c00000 */
.L_x_15:
[----:B------:R-:W-:Y:S05]  /*0160*/  EXIT ;  /* 0x000000000000794d */ /* 0x000fea0003800000 */
.L_x_16:
        /* <DEDUP_REMOVED lines=9> */
.L_x_28:


//--------------------- .text._Z16print_3d_threadsv --------------------------
	.section	.text._Z16print_3d_threadsv,"ax",@progbits
	.align	128
        .global         _Z16print_3d_threadsv
        .type           _Z16print_3d_threadsv,@function
        .size           _Z16print_3d_threadsv,(.L_x_29 - _Z16print_3d_threadsv)
        .other          _Z16print_3d_threadsv,@"STO_CUDA_ENTRY STV_DEFAULT"
_Z16print_3d_threadsv:
.text._Z16print_3d_threadsv:
[----:B------:R-:W0:Y:S01]  /*0000*/  LDC R1, c[0x0][0x37c] ;  /* 0x0000df00ff017b82 */ /* 0x000e220000000800 */
[----:B------:R-:W1:Y:S01]  /*0010*/  S2R R8, SR_TID.X ;  /* 0x0000000000087919 */ /* 0x000e620000002100 */
[----:B------:R-:W2:Y:S06]  /*0020*/  LDCU UR5, c[0x0][0x2fc] ;  /* 0x00005f80ff0577ac */ /* 0x000eac0008000800 */
[----:B------:R-:W3:Y:S01]  /*0030*/  LDC R11, c[0x0][0x370] ;  /* 0x0000dc00ff0b7b82 */ /* 0x000ee20000000800 */
[----:B0-----:R-:W-:Y:S01]  /*0040*/  VIADD R1, R1, 0xffffffe8 ;  /* 0xffffffe801017836 */ /* 0x001fe20000000000 */
[----:B------:R-:W1:Y:S01]  /*0050*/  S2R R9, SR_TID.Y ;  /* 0x0000000000097919 */ /* 0x000e620000002200 */
[----:B------:R-:W-:Y:S01]  /*0060*/  MOV R0, 0x0 ;  /* 0x0000000000007802 */ /* 0x000fe20000000f00 */
[----:B------:R-:W0:Y:S01]  /*0070*/  LDCU UR4, c[0x0][0x2f8] ;  /* 0x00005f00ff0477ac */ /* 0x000e220008000800 */
[----:B------:R-:W3:Y:S03]  /*0080*/  S2R R10, SR_TID.Z ;  /* 0x00000000000a7919 */ /* 0x000ee60000002300 */
[----:B------:R-:W4:Y:S01]  /*0090*/  LDC R12, c[0x0][0x374] ;  /* 0x0000dd00ff0c7b82 */ /* 0x000f220000000800 */
[----:B------:R-:W5:Y:S07]  /*00a0*/  LDCU.64 UR6, c[0x4][0x18] ;  /* 0x01000300ff0677ac */ /* 0x000f6e0008000a00 */
[----:B------:R-:W4:Y:S01]  /*00b0*/  LDC R13, c[0x0][0x378] ;  /* 0x0000de00ff0d7b82 */ /* 0x000f220000000800 */
[----:B0-----:R-:W-:-:S07]  /*00c0*/  IADD3 R6, P0, PT, R1, UR4, RZ ;  /* 0x0000000401067c10 */ /* 0x001fce000ff1e0ff */
[----:B------:R0:W0:Y:S01]  /*00d0*/  LDC.64 R2, c[0x4][R0] ;  /* 0x0100000000027b82 */ /* 0x0000220000000a00 */
[----:B-----5:R-:W-:Y:S01]  /*00e0*/  IMAD.U32 R4, RZ, RZ, UR6 ;  /* 0x00000006ff047e24 */ /* 0x020fe2000f8e00ff */
[----:B------:R-:W-:Y:S01]  /*00f0*/  MOV R5, UR7 ;  /* 0x0000000700057c02 */ /* 0x000fe20008000f00 */
[----:B--2---:R-:W-:Y:S01]  /*0100*/  IMAD.X R7, RZ, RZ, UR5, P0 ;  /* 0x00000005ff077e24 */ /* 0x004fe200080e06ff */
[----:B-1----:R1:W-:Y:S04]  /*0110*/  STL.64 [R1], R8 ;  /* 0x0000000801007387 */ /* 0x0023e80000100a00 */
[----:B---3--:R1:W-:Y:S04]  /*0120*/  STL.64 [R1+0x8], R10 ;  /* 0x0000080a01007387 */ /* 0x0083e80000100a00 */
[----:B----4-:R1:W-:Y:S02]  /*0130*/  STL.64 [R1+0x10], R12 ;  /* 0x0000100c01007387 */ /* 0x0103e40000100a00 */
[----:B------:R-:W-:-:S07]  /*0140*/  LEPC R20, `(.L_x_17) ;  /* 0x000000001014794e */ /* 0x000fce0000000000 */
[----:B01----:R-:W-:Y:S05]  /*0150*/  CALL.ABS.NOINC R2 ;  /* 0x0000000002007343 */ /* 0x003fea0003c00000 */
.L_x_17:
[----:B------:R-:W-:Y:S05]  /*0160*/  EXIT ;  /* 0x000000000000794d */ /* 0x000fea0003800000 */
.L_x_18:
        /* <DEDUP_REMOVED lines=9> */
.L_x_29:


//--------------------- .text._Z13print_detailsv  --------------------------
	.section	.text._Z13print_detailsv,"ax",@progbits
	.align	128
        .global         _Z13print_detailsv
        .type           _Z13print_detailsv,@function
        .size           _Z13print_detailsv,(.L_x_30 - _Z13print_detailsv)
        .other          _Z13print_detailsv,@"STO_CUDA_ENTRY STV_DEFAULT"
_Z13print_detailsv:
.text._Z13print_detailsv:
[----:B------:R-:W0:Y:S01]  /*0000*/  LDC R1, c[0x0][0x37c] ;  /* 0x0000df00ff017b82 */ /* 0x000e220000000800 */
[----:B------:R-:W1:Y:S01]  /*0010*/  S2R R8, SR_CTAID.X ;  /* 0x0000000000087919 */ /* 0x000e620000002500 */
[----:B------:R-:W2:Y:S06]  /*0020*/  LDCU UR5, c[0x0][0x2fc] ;  /* 0x00005f80ff0577ac */ /* 0x000eac0008000800 */
[----:B------:R-:W3:Y:S01]  /*0030*/  LDC R11, c[0x0][0x360] ;  /* 0x0000d800ff0b7b82 */ /* 0x000ee20000000800 */
[----:B0-----:R-:W-:Y:S01]  /*0040*/  VIADD R1, R1, 0xffffffd8 ;  /* 0xffffffd801017836 */ /* 0x001fe20000000000 */
[----:B------:R-:W1:Y:S01]  /*0050*/  S2R R9, SR_CTAID.Y ;  /* 0x0000000000097919 */ /* 0x000e620000002600 */
[----:B------:R-:W-:Y:S01]  /*0060*/  MOV R0, 0x0 ;  /* 0x0000000000007802 */ /* 0x000fe20000000f00 */
[----:B------:R-:W0:Y:S01]  /*0070*/  LDCU UR4, c[0x0][0x2f8] ;  /* 0x00005f00ff0477ac */ /* 0x000e220008000800 */
[----:B------:R-:W3:Y:S03]  /*0080*/  S2R R10, SR_CTAID.Z ;  /* 0x00000000000a7919 */ /* 0x000ee60000002700 */
[----:B------:R-:W4:Y:S01]  /*0090*/  LDC R12, c[0x0][0x364] ;  /* 0x0000d900ff0c7b82 */ /* 0x000f220000000800 */
[----:B------:R-:W5:Y:S07]  /*00a0*/  LDCU.64 UR6, c[0x4][0x10] ;  /* 0x01000200ff0677ac */ /* 0x000f6e0008000a00 */
[----:B------:R-:W4:Y:S01]  /*00b0*/  LDC R13, c[0x0][0x368] ;  /* 0x0000da00ff0d7b82 */ /* 0x000f220000000800 */
[----:B0-----:R-:W-:-:S07]  /*00c0*/  IADD3 R6, P0, PT, R1, UR4, RZ ;  /* 0x0000000401067c10 */ /* 0x001fce000ff1e0ff */
[----:B------:R-:W0:Y:S01]  /*00d0*/  LDC R14, c[0x0][0x370] ;  /* 0x0000dc00ff0e7b82 */ /* 0x000e220000000800 */
[----:B-----5:R-:W-:Y:S01]  /*00e0*/  IMAD.U32 R4, RZ, RZ, UR6 ;  /* 0x00000006ff047e24 */ /* 0x020fe2000f8e00ff */
[----:B------:R-:W-:Y:S01]  /*00f0*/  MOV R5, UR7 ;  /* 0x0000000700057c02 */ /* 0x000fe20008000f00 */
[----:B--2---:R-:W-:-:S05]  /*0100*/  IMAD.X R7, RZ, RZ, UR5, P0 ;  /* 0x00000005ff077e24 */ /* 0x004fca00080e06ff */
[----:B------:R-:W0:Y:S01]  /*0110*/  LDC R15, c[0x0][0x374] ;  /* 0x0000dd00ff0f7b82 */ /* 0x000e220000000800 */
[----:B-1----:R1:W-:Y:S04]  /*0120*/  STL.64 [R1], R8 ;  /* 0x0000000801007387 */ /* 0x0023e80000100a00 */
[----:B---3--:R1:W-:Y:S03]  /*0130*/  STL.64 [R1+0x8], R10 ;  /* 0x0000080a01007387 */ /* 0x0083e60000100a00 */
[----:B------:R-:W2:Y:S01]  /*0140*/  LDC R16, c[0x0][0x378] ;  /* 0x0000de00ff107b82 */ /* 0x000ea20000000800 */
[----:B----4-:R1:W-:Y:S07]  /*0150*/  STL.64 [R1+0x10], R12 ;  /* 0x0000100c01007387 */ /* 0x0103ee0000100a00 */
[----:B------:R1:W3:Y:S01]  /*0160*/  LDC.64 R2, c[0x4][R0] ;  /* 0x0100000000027b82 */ /* 0x0002e20000000a00 */
[----:B0-----:R1:W-:Y:S04]  /*0170*/  STL.64 [R1+0x18], R14 ;  /* 0x0000180e01007387 */ /* 0x0013e80000100a00 */
[----:B--2---:R1:W-:Y:S02]  /*0180*/  STL [R1+0x20], R16 ;  /* 0x0000201001007387 */ /* 0x0043e40000100800 */
[----:B------:R-:W-:-:S07]  /*0190*/  LEPC R20, `(.L_x_19) ;  /* 0x000000001014794e */ /* 0x000fce0000000000 */
[----:B-1-3--:R-:W-:Y:S05]  /*01a0*/  CALL.ABS.NOINC R2 ;  /* 0x0000000002007343 */ /* 0x00afea0003c00000 */
.L_x_19:
[----:B------:R-:W-:Y:S05]  /*01b0*/  EXIT ;  /* 0x000000000000794d */ /* 0x000fea0003800000 */
.L_x_20:
        /* <DEDUP_REMOVED lines=12> */
.L_x_30:


//--------------------- .text._Z15print_threadIdsv --------------------------
	.section	.text._Z15print_threadIdsv,"ax",@progbits
	.align	128
        .global         _Z15print_threadIdsv
        .type           _Z15print_threadIdsv,@function
        .size           _Z15print_threadIdsv,(.L_x_31 - _Z15print_threadIdsv)
        .other          _Z15print_threadIdsv,@"STO_CUDA_ENTRY STV_DEFAULT"
_Z15print_threadIdsv:
.text._Z15print_threadIdsv:
[----:B------:R-:W0:Y:S01]  /*0000*/  LDC R1, c[0x0][0x37c] ;  /* 0x0000df00ff017b82 */ /* 0x000e220000000800 */
[----:B------:R-:W1:Y:S01]  /*0010*/  S2R R8, SR_TID.X ;  /* 0x0000000000087919 */ /* 0x000e620000002100 */
[----:B0-----:R-:W-:Y:S01]  /*0020*/  VIADD R1, R1, 0xfffffff0 ;  /* 0xfffffff001017836 */ /* 0x001fe20000000000 */
[----:B------:R-:W-:Y:S01]  /*0030*/  MOV R0, 0x0 ;  /* 0x0000000000007802 */ /* 0x000fe20000000f00 */
[----:B------:R-:W0:Y:S01]  /*0040*/  LDCU UR4, c[0x0][0x2f8] ;  /* 0x00005f00ff0477ac */ /* 0x000e220008000800 */
[----:B------:R-:W1:Y:S03]  /*0050*/  S2R R9, SR_TID.Y ;  /* 0x0000000000097919 */ /* 0x000e660000002200 */
[----:B------:R2:W3:Y:S01]  /*0060*/  LDC.64 R2, c[0x4][R0] ;  /* 0x0100000000027b82 */ /* 0x0004e20000000a00 */
[----:B------:R-:W4:Y:S01]  /*0070*/  LDCU.64 UR6, c[0x4][0x8] ;  /* 0x01000100ff0677ac */ /* 0x000f220008000a00 */
[----:B------:R-:W5:Y:S01]  /*0080*/  S2R R10, SR_TID.Z ;  /* 0x00000000000a7919 */ /* 0x000f620000002300 */
[----:B------:R-:W2:Y:S01]  /*0090*/  LDCU UR5, c[0x0][0x2fc] ;  /* 0x00005f80ff0577ac */ /* 0x000ea20008000800 */
[----:B0-----:R-:W-:Y:S01]  /*00a0*/  IADD3 R6, P0, PT, R1, UR4, RZ ;  /* 0x0000000401067c10 */ /* 0x001fe2000ff1e0ff */
[----:B----4-:R-:W-:Y:S01]  /*00b0*/  IMAD.U32 R4, RZ, RZ, UR6 ;  /* 0x00000006ff047e24 */ /* 0x010fe2000f8e00ff */
[----:B------:R-:W-:-:S03]  /*00c0*/  MOV R5, UR7 ;  /* 0x0000000700057c02 */ /* 0x000fc60008000f00 */
[----:B--2---:R-:W-:Y:S01]  /*00d0*/  IMAD.X R7, RZ, RZ, UR5, P0 ;  /* 0x00000005ff077e24 */ /* 0x004fe200080e06ff */
[----:B-1----:R0:W-:Y:S04]  /*00e0*/  STL.64 [R1], R8 ;  /* 0x0000000801007387 */ /* 0x0021e80000100a00 */
[----:B-----5:R0:W-:Y:S03]  /*00f0*/  STL [R1+0x8], R10 ;  /* 0x0000080a01007387 */ /* 0x0201e60000100800 */
[----:B------:R-:W-:-:S07]  /*0100*/  LEPC R20, `(.L_x_21) ;  /* 0x000000001014794e */ /* 0x000fce0000000000 */
[----:B0--3--:R-:W-:Y:S05]  /*0110*/  CALL.ABS.NOINC R2 ;  /* 0x0000000002007343 */ /* 0x009fea0003c00000 */
.L_x_21:
[----:B------:R-:W-:Y:S05]  /*0120*/  EXIT ;  /* 0x000000000000794d */ /* 0x000fea0003800000 */
.L_x_22:
        /* <DEDUP_REMOVED lines=13> */
.L_x_31:


//--------------------- .nv.global.init           --------------------------
	.section	.nv.global.init,"aw",@progbits
.nv.global.init:
	.type		$str$9,@object
	.size		$str$9,($str$10 - $str$9)
$str$9:
        /*0000*/ 	.byte	0x67, 0x69, 0x64, 0x3a, 0x20, 0x25, 0x64, 0x20, 0x0a, 0x00
	.type		$str$10,@object
	.size		$str$10,($str$8 - $str$10)
$str$10:
        /*000a*/ 	.byte	0x76, 0x61, 0x6c, 0x75, 0x65, 0x3a, 0x20, 0x25, 0x64, 0x20, 0x0a, 0x00
	.type		$str$8,@object
	.size		$str$8,($str$3 - $str$8)
$str$8:
        /*0016*/ 	.byte	0x67, 0x69, 0x64, 0x31, 0x64, 0x3a, 0x20, 0x25, 0x64, 0x2c, 0x20, 0x0a, 0x00
	.type		$str$3,@object
	.size		$str$3,($str$11 - $str$3)
$str$3:
        /*0023*/ 	.byte	0x74, 0x68, 0x72, 0x65, 0x61, 0x64, 0x49, 0x64, 0x78, 0x3a, 0x20, 0x25, 0x64, 0x2c, 0x20, 0x76
        /*0033*/ 	.byte	0x61, 0x6c, 0x75, 0x65, 0x3a, 0x20, 0x25, 0x64, 0x20, 0x0a, 0x00
	.type		$str$11,@object
	.size		$str$11,($str$6 - $str$11)
$str$11:
        /*003e*/ 	.byte	0x74, 0x69, 0x64, 0x3a, 0x20, 0x25, 0x64, 0x2c, 0x20, 0x67, 0x69, 0x64, 0x3a, 0x20, 0x25, 0x64
        /*004e*/ 	.byte	0x2c, 0x20, 0x76, 0x61, 0x6c, 0x75, 0x65, 0x3a, 0x20, 0x25, 0x64, 0x20, 0x0a, 0x00
	.type		$str$6,@object
	.size		$str$6,($str$7 - $str$6)
$str$6:
        /*005c*/ 	.byte	0x62, 0x6c, 0x6f, 0x63, 0x6b, 0x49, 0x64, 0x78, 0x2e, 0x78, 0x3a, 0x20, 0x25, 0x64, 0x2c, 0x20
        /*006c*/ 	.byte	0x62, 0x6c, 0x6f, 0x63, 0x49, 0x64, 0x78, 0x2e, 0x79, 0x3a, 0x20, 0x25, 0x64, 0x20, 0x0a, 0x00
	.type		$str$7,@object
	.size		$str$7,($str$5 - $str$7)
$str$7:
        /*007c*/ 	.byte	0x62, 0x6c, 0x6f, 0x63, 0x6b, 0x44, 0x69, 0x6d, 0x2e, 0x78, 0x3a, 0x20, 0x25, 0x64, 0x2c, 0x20
        /*008c*/ 	.byte	0x62, 0x6c, 0x6f, 0x63, 0x44, 0x69, 0x6d, 0x2e, 0x79, 0x3a, 0x20, 0x25, 0x64, 0x20, 0x0a, 0x00
	.type		$str$5,@object
	.size		$str$5,($str - $str$5)
$str$5:
        /*009c*/ 	.byte	0x74, 0x68, 0x72, 0x65, 0x61, 0x64, 0x49, 0x64, 0x78, 0x2e, 0x78, 0x3a, 0x20, 0x25, 0x64, 0x2c
        /*00ac*/ 	.byte	0x20, 0x74, 0x68, 0x72, 0x65, 0x61, 0x64, 0x49, 0x64, 0x78, 0x2e, 0x79, 0x3a, 0x20, 0x25, 0x64
        /*00bc*/ 	.byte	0x20, 0x0a, 0x00
	.type		$str,@object
	.size		$str,($str$4 - $str)
$str:
        /*00bf*/ 	.byte	0x74, 0x68, 0x72, 0x65, 0x61, 0x64, 0x49, 0x64, 0x78, 0x2e, 0x78, 0x3a, 0x20, 0x25, 0x64, 0x2c
        /*00cf*/ 	.byte	0x20, 0x74, 0x68, 0x72, 0x65, 0x61, 0x64, 0x69, 0x64, 0x78, 0x2e, 0x79, 0x3a, 0x20, 0x25, 0x64
        /*00df*/ 	.byte	0x2c, 0x20, 0x74, 0x68, 0x72, 0x65, 0x61, 0x64, 0x49, 0x64, 0x78, 0x2e, 0x7a, 0x3a, 0x20, 0x25
        /*00ef*/ 	.byte	0x64, 0x20, 0x0a, 0x00
	.type		$str$4,@object
	.size		$str$4,($str$2 - $str$4)
$str$4:
        /*00f3*/ 	.byte	0x74, 0x68, 0x72, 0x65, 0x61, 0x64, 0x49, 0x64, 0x78, 0x2e, 0x78, 0x3a, 0x20, 0x25, 0x64, 0x2c
        /*0103*/ 	.byte	0x20, 0x62, 0x6c, 0x6f, 0x63, 0x6b, 0x49, 0x64, 0x78, 0x2e, 0x58, 0x3a, 0x20, 0x25, 0x64, 0x2c
        /*0113*/ 	.byte	0x20, 0x62, 0x6c, 0x6f, 0x63, 0x44, 0x69, 0x6d, 0x2e, 0x78, 0x3a, 0x20, 0x25, 0x64, 0x2c, 0x20
        /*0123*/ 	.byte	0x67, 0x69, 0x64, 0x3a, 0x20, 0x25, 0x64, 0x20, 0x20, 0x0a, 0x00
	.type		$str$2,@object
	.size		$str$2,($str$1 - $str$2)
$str$2:
        /*012e*/ 	.byte	0x74, 0x68, 0x72, 0x65, 0x61, 0x64, 0x49, 0x64, 0x78, 0x2e, 0x78, 0x3a, 0x20, 0x25, 0x64, 0x2c
        /*013e*/ 	.byte	0x20, 0x74, 0x68, 0x72, 0x65, 0x61, 0x64, 0x69, 0x64, 0x78, 0x2e, 0x79, 0x3a, 0x20, 0x25, 0x64
        /*014e*/ 	.byte	0x2c, 0x20, 0x74, 0x68, 0x72, 0x65, 0x61, 0x64, 0x49, 0x64, 0x78, 0x2e, 0x7a, 0x3a, 0x20, 0x25
        /*015e*/ 	.byte	0x64, 0x2c, 0x20, 0x67, 0x72, 0x69, 0x64, 0x44, 0x69, 0x6d, 0x2e, 0x78, 0x3a, 0x20, 0x25, 0x64
        /*016e*/ 	.byte	0x2c, 0x20, 0x67, 0x72, 0x69, 0x64, 0x44, 0x69, 0x6d, 0x2e, 0x79, 0x3a, 0x20, 0x25, 0x64, 0x2c
        /*017e*/ 	.byte	0x20, 0x67, 0x72, 0x69, 0x64, 0x44, 0x69, 0x6d, 0x2e, 0x7a, 0x3a, 0x20, 0x25, 0x64, 0x20, 0x0a
        /*018e*/ 	.byte	0x00
	.type		$str$1,@object
	.size		$str$1,(.L_1 - $str$1)
$str$1:
        /*018f*/ 	.byte	0x62, 0x6c, 0x6f, 0x63, 0x6b, 0x49, 0x64, 0x78, 0x2e, 0x78, 0x3a, 0x20, 0x25, 0x64, 0x2c, 0x20
        /*019f*/ 	.byte	0x62, 0x6c, 0x6f, 0x63, 0x6b, 0x49, 0x64, 0x78, 0x2e, 0x79, 0x3a, 0x20, 0x25, 0x64, 0x2c, 0x20
        /*01af*/ 	.byte	0x62, 0x6c, 0x6f, 0x63, 0x6b, 0x49, 0x64, 0x78, 0x2e, 0x7a, 0x3a, 0x20, 0x25, 0x64, 0x2c, 0x20
        /*01bf*/ 	.byte	0x62, 0x6c, 0x6f, 0x63, 0x6b, 0x44, 0x69, 0x6d, 0x2e, 0x78, 0x3a, 0x20, 0x25, 0x64, 0x2c, 0x20
        /*01cf*/ 	.byte	0x62, 0x6c, 0x6f, 0x63, 0x6b, 0x44, 0x69, 0x6d, 0x2e, 0x79, 0x3a, 0x20, 0x25, 0x64, 0x2c, 0x20
        /*01df*/ 	.byte	0x62, 0x6c, 0x6f, 0x63, 0x6b, 0x44, 0x69, 0x6d, 0x2e, 0x79, 0x3a, 0x20, 0x25, 0x64, 0x2c, 0x20
        /*01ef*/ 	.byte	0x67, 0x72, 0x69, 0x64, 0x44, 0x69, 0x6d, 0x2e, 0x78, 0x3a, 0x20, 0x25, 0x64, 0x2c, 0x20, 0x67
        /*01ff*/ 	.byte	0x72, 0x69, 0x64, 0x44, 0x69, 0x6d, 0x2e, 0x79, 0x3a, 0x20, 0x25, 0x64, 0x2c, 0x20, 0x67, 0x72
        /*020f*/ 	.byte	0x69, 0x64, 0x44, 0x69, 0x6d, 0x2e, 0x7a, 0x3a, 0x20, 0x25, 0x64, 0x0a, 0x00
.L_1:


//--------------------- .nv.shared.reserved.0     --------------------------
	.section	.nv.shared.reserved.0,"aw",@nobits
	.weak		__nv_reservedSMEM_offset_0_alias
	.size		__nv_reservedSMEM_offset_0_alias, 0, 64
	.other		__nv_reservedSMEM_offset_0_alias,@"STO_CUDA_RESERVED_SHARED STV_DEFAULT"
__nv_reservedSMEM_offset_0_alias:
	.zero		0
	.zero		64


//--------------------- .nv.constant0._Z13mem_trs_test2Pii --------------------------
	.section	.nv.constant0._Z13mem_trs_test2Pii,"a",@progbits
	.sectionflags	@""
	.align	4
.nv.constant0._Z13mem_trs_test2Pii:
	.zero		908


//--------------------- .nv.constant0._Z12mem_trs_testPi --------------------------
	.section	.nv.constant0._Z12mem_trs_testPi,"a",@progbits
	.sectionflags	@""
	.align	4
.nv.constant0._Z12mem_trs_testPi:
	.zero		904


//--------------------- .nv.constant0._Z46unique_gid_calculation_2d_in_1d_array_2d_blockPi --------------------------
	.section	.nv.constant0._Z46unique_gid_calculation_2d_in_1d_array_2d_blockPi,"a",@progbits
	.sectionflags	@""
	.align	4
.nv.constant0._Z46unique_gid_calculation_2d_in_1d_array_2d_blockPi:
	.zero		904


//--------------------- .nv.constant0._Z46unique_gid_calculation_2d_in_1d_array_1d_blockPi --------------------------
	.section	.nv.constant0._Z46unique_gid_calculation_2d_in_1d_array_1d_blockPi,"a",@progbits
	.sectionflags	@""
	.align	4
.nv.constant0._Z46unique_gid_calculation_2d_in_1d_array_1d_blockPi:
	.zero		904


//--------------------- .nv.constant0._Z20calculate_unique_gidv --------------------------
	.section	.nv.constant0._Z20calculate_unique_gidv,"a",@progbits
	.sectionflags	@""
	.align	4
.nv.constant0._Z20calculate_unique_gidv:
	.zero		896


//--------------------- .nv.constant0._Z25unique_idx_calc_threadIdxPi --------------------------
	.section	.nv.constant0._Z25unique_idx_calc_threadIdxPi,"a",@progbits
	.sectionflags	@""
	.align	4
.nv.constant0._Z25unique_idx_calc_threadIdxPi:
	.zero		904


//--------------------- .nv.constant0._Z16print_3d_threadsv --------------------------
	.section	.nv.constant0._Z16print_3d_threadsv,"a",@progbits
	.sectionflags	@""
	.align	4
.nv.constant0._Z16print_3d_threadsv:
	.zero		896


//--------------------- .nv.constant0._Z13print_detailsv --------------------------
	.section	.nv.constant0._Z13print_detailsv,"a",@progbits
	.sectionflags	@""
	.align	4
.nv.constant0._Z13print_detailsv:
	.zero		896


//--------------------- .nv.constant0._Z15print_threadIdsv --------------------------
	.section	.nv.constant0._Z15print_threadIdsv,"a",@progbits
	.sectionflags	@""
	.align	4
.nv.constant0._Z15print_threadIdsv:
	.zero		896


//--------------------- SYMBOLS --------------------------

	.type		.nv.reservedSmem.offset0,@object
	.size		.nv.reservedSmem.offset0,0x4
	.type		vprintf,@function
